	.target	sm_90a

	.elftype	@"ET_EXEC"


//--------------------- .note.nv.tkinfo           --------------------------
	.section	.note.nv.tkinfo,"",@"SHT_NOTE"
	.sectionflags	@"SHF_NOTE_NV_TKINFO"
	.tkinfo
        /*0018*/ 	.word	0x00000002
        /*0030*/ 	.string	""
        /*0030*/ 	.string	"ptxas"
        /*0030*/ 	.string	"Cuda compilation tools, release 13.0, V13.0.88"
        /*0030*/ 	.string	"Build cuda_13.0.r13.0/compiler.36424714_0"
        /*0030*/ 	.string	"-arch sm_90a -m 64 "



//--------------------- .note.nv.cuinfo           --------------------------
	.section	.note.nv.cuinfo,"",@"SHT_NOTE"
	.sectionflags	@"SHF_NOTE_NV_CUINFO"
        /*0018*/ 	.short	0x0002
        /*001a*/ 	.short	0x005a
        /*001c*/ 	.short	0x0082
	.zero		2


//--------------------- .nv.info                  --------------------------
	.section	.nv.info,"",@"SHT_CUDA_INFO"
	.align	4


	//----- nvinfo : EIATTR_REGCOUNT
	.align		4
        /*0000*/ 	.byte	0x04, 0x2f
        /*0002*/ 	.short	(.L_15 - .L_14)
	.align		4
.L_14:
        /*0004*/ 	.word	index@(_ZN7cutlass13device_kernelINS_4gemm6kernel13GemmUniversalIN4cute5tupleIJiiiiEEENS1_10collective13CollectiveMmaINS1_34MainloopSm90TmaGmmaWarpSpecializedILi3ENS5_IJNS4_1CILi1EEESB_SB_EEENS1_35KernelTmaWarpSpecializedCooperativeEEENS5_IJNSA_ILi128EEESF_NSA_ILi64EEEEEENS_10tfloat32_tENS5_IJlSB_lEEESI_SJ_NS4_8TiledMMAINS4_8MMA_AtomIJNS4_4SM904GMMA30MMA_64x128x8_F32TF32TF32_SS_TNILNSN_7ScaleInE1ELSP_1EEEEEENS4_6LayoutINS5_IJNSA_ILi2EEESB_SB_EEENS5_IJSB_NSA_ILi0EEESV_EEEEENS5_IJNS4_10UnderscoreESY_SY_EEEEENS4_13SM90_TMA_LOADENS4_14ComposedLayoutINS4_7SwizzleILi3ELi4ELi3EEENS4_18smem_ptr_flag_bitsILi32EEENSS_INS5_IJNSA_ILi8EEENSA_ILi32EEEEEENS5_IJS18_SB_EEEEEEEvNS4_8identityES11_S1C_vS1D_EENS_8epilogue10collective6detail29Sm90TmaWarpSpecializedAdapterINS1G_15DefaultEpilogueISI_SJ_SJ_NS1F_6thread17LinearCombinationISI_Li1EffLNS1K_9ScaleType4KindE0ELNS_15FloatRoundStyleE2ESI_EENS1_15EpilogueDefaultEEEEEvvEEEEvNT_6ParamsE)
        /*0008*/ 	.word	0x000000a8


	//----- nvinfo : EIATTR_FRAME_SIZE
	.align		4
.L_15:
        /*000c*/ 	.byte	0x04, 0x11
        /*000e*/ 	.short	(.L_17 - .L_16)
	.align		4
.L_16:
        /*0010*/ 	.word	index@(_ZN7cutlass13device_kernelINS_4gemm6kernel13GemmUniversalIN4cute5tupleIJiiiiEEENS1_10collective13CollectiveMmaINS1_34MainloopSm90TmaGmmaWarpSpecializedILi3ENS5_IJNS4_1CILi1EEESB_SB_EEENS1_35KernelTmaWarpSpecializedCooperativeEEENS5_IJNSA_ILi128EEESF_NSA_ILi64EEEEEENS_10tfloat32_tENS5_IJlSB_lEEESI_SJ_NS4_8TiledMMAINS4_8MMA_AtomIJNS4_4SM904GMMA30MMA_64x128x8_F32TF32TF32_SS_TNILNSN_7ScaleInE1ELSP_1EEEEEENS4_6LayoutINS5_IJNSA_ILi2EEESB_SB_EEENS5_IJSB_NSA_ILi0EEESV_EEEEENS5_IJNS4_10UnderscoreESY_SY_EEEEENS4_13SM90_TMA_LOADENS4_14ComposedLayoutINS4_7SwizzleILi3ELi4ELi3EEENS4_18smem_ptr_flag_bitsILi32EEENSS_INS5_IJNSA_ILi8EEENSA_ILi32EEEEEENS5_IJS18_SB_EEEEEEEvNS4_8identityES11_S1C_vS1D_EENS_8epilogue10collective6detail29Sm90TmaWarpSpecializedAdapterINS1G_15DefaultEpilogueISI_SJ_SJ_NS1F_6thread17LinearCombinationISI_Li1EffLNS1K_9ScaleType4KindE0ELNS_15FloatRoundStyleE2ESI_EENS1_15EpilogueDefaultEEEEEvvEEEEvNT_6ParamsE)
        /*0014*/ 	.word	0x00000000


	//----- nvinfo : EIATTR_MIN_STACK_SIZE
	.align		4
.L_17:
        /*0018*/ 	.byte	0x04, 0x12
        /*001a*/ 	.short	(.L_19 - .L_18)
	.align		4
.L_18:
        /*001c*/ 	.word	index@(_ZN7cutlass13device_kernelINS_4gemm6kernel13GemmUniversalIN4cute5tupleIJiiiiEEENS1_10collective13CollectiveMmaINS1_34MainloopSm90TmaGmmaWarpSpecializedILi3ENS5_IJNS4_1CILi1EEESB_SB_EEENS1_35KernelTmaWarpSpecializedCooperativeEEENS5_IJNSA_ILi128EEESF_NSA_ILi64EEEEEENS_10tfloat32_tENS5_IJlSB_lEEESI_SJ_NS4_8TiledMMAINS4_8MMA_AtomIJNS4_4SM904GMMA30MMA_64x128x8_F32TF32TF32_SS_TNILNSN_7ScaleInE1ELSP_1EEEEEENS4_6LayoutINS5_IJNSA_ILi2EEESB_SB_EEENS5_IJSB_NSA_ILi0EEESV_EEEEENS5_IJNS4_10UnderscoreESY_SY_EEEEENS4_13SM90_TMA_LOADENS4_14ComposedLayoutINS4_7SwizzleILi3ELi4ELi3EEENS4_18smem_ptr_flag_bitsILi32EEENSS_INS5_IJNSA_ILi8EEENSA_ILi32EEEEEENS5_IJS18_SB_EEEEEEEvNS4_8identityES11_S1C_vS1D_EENS_8epilogue10collective6detail29Sm90TmaWarpSpecializedAdapterINS1G_15DefaultEpilogueISI_SJ_SJ_NS1F_6thread17LinearCombinationISI_Li1EffLNS1K_9ScaleType4KindE0ELNS_15FloatRoundStyleE2ESI_EENS1_15EpilogueDefaultEEEEEvvEEEEvNT_6ParamsE)
        /*0020*/ 	.word	0x00000000
.L_19:


//--------------------- .nv.compat                --------------------------
	.section	.nv.compat,"",@"SHT_CUDA_COMPAT_INFO"
	.align	4
        /*0000*/ 	.byte	0x02, 0x09, 0x01, 0x00, 0x02, 0x02, 0x04, 0x00, 0x02, 0x05, 0x05, 0x00, 0x03, 0x07, 0x01, 0x01
        /*0010*/ 	.byte	0x02, 0x03, 0x01, 0x00, 0x02, 0x06, 0x01, 0x00, 0x04, 0x0b, 0x08, 0x00, 0x00, 0x00, 0x00, 0x00
        /*0020*/ 	.byte	0x00, 0x00, 0x00, 0x00


//--------------------- .nv.info._ZN7cutlass13device_kernelINS_4gemm6kernel13GemmUniversalIN4cute5tupleIJiiiiEEENS1_10collective13CollectiveMmaINS1_34MainloopSm90TmaGmmaWarpSpecializedILi3ENS5_IJNS4_1CILi1EEESB_SB_EEENS1_35KernelTmaWarpSpecializedCooperativeEEENS5_IJNSA_ILi128EEESF_NSA_ILi64EEEEEENS_10tfloat32_tENS5_IJlSB_lEEESI_SJ_NS4_8TiledMMAINS4_8MMA_AtomIJNS4_4SM904GMMA30MMA_64x128x8_F32TF32TF32_SS_TNILNSN_7ScaleInE1ELSP_1EEEEEENS4_6LayoutINS5_IJNSA_ILi2EEESB_SB_EEENS5_IJSB_NSA_ILi0EEESV_EEEEENS5_IJNS4_10UnderscoreESY_SY_EEEEENS4_13SM90_TMA_LOADENS4_14ComposedLayoutINS4_7SwizzleILi3ELi4ELi3EEENS4_18smem_ptr_flag_bitsILi32EEENSS_INS5_IJNSA_ILi8EEENSA_ILi32EEEEEENS5_IJS18_SB_EEEEEEEvNS4_8identityES11_S1C_vS1D_EENS_8epilogue10collective6detail29Sm90TmaWarpSpecializedAdapterINS1G_15DefaultEpilogueISI_SJ_SJ_NS1F_6thread17LinearCombinationISI_Li1EffLNS1K_9ScaleType4KindE0ELNS_15FloatRoundStyleE2ESI_EENS1_15EpilogueDefaultEEEEEvvEEEEvNT_6ParamsE --------------------------
	.section	.nv.info._ZN7cutlass13device_kernelINS_4gemm6kernel13GemmUniversalIN4cute5tupleIJiiiiEEENS1_10collective13CollectiveMmaINS1_34MainloopSm90TmaGmmaWarpSpecializedILi3ENS5_IJNS4_1CILi1EEESB_SB_EEENS1_35KernelTmaWarpSpecializedCooperativeEEENS5_IJNSA_ILi128EEESF_NSA_ILi64EEEEEENS_10tfloat32_tENS5_IJlSB_lEEESI_SJ_NS4_8TiledMMAINS4_8MMA_AtomIJNS4_4SM904GMMA30MMA_64x128x8_F32TF32TF32_SS_TNILNSN_7ScaleInE1ELSP_1EEEEEENS4_6LayoutINS5_IJNSA_ILi2EEESB_SB_EEENS5_IJSB_NSA_ILi0EEESV_EEEEENS5_IJNS4_10UnderscoreESY_SY_EEEEENS4_13SM90_TMA_LOADENS4_14ComposedLayoutINS4_7SwizzleILi3ELi4ELi3EEENS4_18smem_ptr_flag_bitsILi32EEENSS_INS5_IJNSA_ILi8EEENSA_ILi32EEEEEENS5_IJS18_SB_EEEEEEEvNS4_8identityES11_S1C_vS1D_EENS_8epilogue10collective6detail29Sm90TmaWarpSpecializedAdapterINS1G_15DefaultEpilogueISI_SJ_SJ_NS1F_6thread17LinearCombinationISI_Li1EffLNS1K_9ScaleType4KindE0ELNS_15FloatRoundStyleE2ESI_EENS1_15EpilogueDefaultEEEEEvvEEEEvNT_6ParamsE,"",@"SHT_CUDA_INFO"
	.sectionflags	@""
	.align	4


	//----- nvinfo : EIATTR_CUDA_API_VERSION
	.align		4
        /*0000*/ 	.byte	0x04, 0x37
        /*0002*/ 	.short	(.L_21 - .L_20)
.L_20:
        /*0004*/ 	.word	0x00000082


	//----- nvinfo : EIATTR_KPARAM_INFO
	.align		4
.L_21:
        /*0008*/ 	.byte	0x04, 0x17
        /*000a*/ 	.short	(.L_23 - .L_22)
.L_22:
        /*000c*/ 	.word	0x00000000
        /*0010*/ 	.short	0x0000
        /*0012*/ 	.short	0x0070
        /*0014*/ 	.byte	0x00, 0xf0, 0x01, 0x10


	//----- nvinfo : EIATTR_SPARSE_MMA_MASK
	.align		4
.L_23:
        /*0018*/ 	.byte	0x03, 0x50
        /*001a*/ 	.short	0x0000


	//----- nvinfo : EIATTR_MAXREG_COUNT
	.align		4
        /*001c*/ 	.byte	0x03, 0x1b
        /*001e*/ 	.short	0x00a8


	//----- nvinfo : EIATTR_NUM_BARRIERS
	.align		4
        /*0020*/ 	.byte	0x02, 0x4c
        /*0022*/ 	.byte	0x01
	.zero		1


	//----- nvinfo : EIATTR_EXTERNS
	.align		4
        /*0024*/ 	.byte	0x04, 0x0f
        /*0026*/ 	.short	(.L_25 - .L_24)


	//   ....[0]....
	.align		4
.L_24:
        /*0028*/ 	.word	index@(__assertfail)


	//----- nvinfo : EIATTR_MERCURY_ISA_VERSION
	.align		4
.L_25:
        /*002c*/ 	.byte	0x03, 0x5f
        /*002e*/ 	.short	0x0101


	//----- nvinfo : EIATTR_INT_WARP_WIDE_INSTR_OFFSETS
	.align		4
        /*0030*/ 	.byte	0x04, 0x31
        /*0032*/ 	.short	(.L_27 - .L_26)


	//   ....[0]....
.L_26:
        /*0034*/ 	.word	0x000003d0


	//   ....[1]....
        /*0038*/ 	.word	0x000003e0


	//   ....[2]....
        /*003c*/ 	.word	0x000004a0


	//----- nvinfo : EIATTR_COOP_GROUP_MASK_REGIDS
	.align		4
.L_27:
        /*0040*/ 	.byte	0x04, 0x29
        /*0042*/ 	.short	(.L_29 - .L_28)


	//   ....[0]....
.L_28:
        /*0044*/ 	.word	0xffffffff


	//   ....[1]....
        /*0048*/ 	.word	0xffffffff


	//   ....[2]....
        /*004c*/ 	.word	0xffffffff


	//   ....[3]....
        /*0050*/ 	.word	0xffffffff


	//   ....[4]....
        /*0054*/ 	.word	0xffffffff


	//----- nvinfo : EIATTR_COOP_GROUP_INSTR_OFFSETS
	.align		4
.L_29:
        /*0058*/ 	.byte	0x04, 0x28
        /*005a*/ 	.short	(.L_31 - .L_30)


	//   ....[0]....
.L_30:
        /*005c*/ 	.word	0x00000060


	//   ....[1]....
        /*0060*/ 	.word	0x00000070


	//   ....[2]....
        /*0064*/ 	.word	0x00000130


	//   ....[3]....
        /*0068*/ 	.word	0x000002a0


	//   ....[4]....
        /*006c*/ 	.word	0x000011a0


	//----- nvinfo : EIATTR_REG_RECONFIG
	.align		4
.L_31:
        /*0070*/ 	.byte	0x01, 0x54
	.zero		2


	//----- nvinfo : EIATTR_SYSCALL_OFFSETS
	.align		4
        /*0074*/ 	.byte	0x04, 0x46
        /*0076*/ 	.short	(.L_33 - .L_32)


	//   ....[0]....
.L_32:
        /*0078*/ 	.word	0x00001390


	//----- nvinfo : EIATTR_MBARRIER_INSTR_OFFSETS
	.align		4
.L_33:
        /*007c*/ 	.byte	0x04, 0x39
        /*007e*/ 	.short	(.L_35 - .L_34)


	//   ....[0]....
.L_34:
        /*0080*/ 	.word	0x00000230
        /*0084*/ 	.word	0x000000ff
        /*0088*/ 	.word	0x00000000
        /*008c*/ 	.short	0x0100
        /*008e*/ 	.byte	0x08
	.zero		1


	//   ....[1]....
        /*0090*/ 	.word	0x00000240
        /*0094*/ 	.word	0x000000ff
        /*0098*/ 	.word	0x00000018
        /*009c*/ 	.short	0x0100
        /*009e*/ 	.byte	0x08
	.zero		1


	//   ....[2]....
        /*00a0*/ 	.word	0x00000250
        /*00a4*/ 	.word	0x000000ff
        /*00a8*/ 	.word	0x00000008
        /*00ac*/ 	.short	0x0100
        /*00ae*/ 	.byte	0x08
	.zero		1


	//   ....[3]....
        /*00b0*/ 	.word	0x00000260
        /*00b4*/ 	.word	0x000000ff
        /*00b8*/ 	.word	0x00000020
        /*00bc*/ 	.short	0x0100
        /*00be*/ 	.byte	0x08
	.zero		1


	//   ....[4]....
        /*00c0*/ 	.word	0x00000270
        /*00c4*/ 	.word	0x000000ff
        /*00c8*/ 	.word	0x00000010
        /*00cc*/ 	.short	0x0100
        /*00ce*/ 	.byte	0x08
	.zero		1


	//   ....[5]....
        /*00d0*/ 	.word	0x00000280
        /*00d4*/ 	.word	0x000000ff
        /*00d8*/ 	.word	0x00000028
        /*00dc*/ 	.short	0x0100
        /*00de*/ 	.byte	0x08
	.zero		1


	//   ....[6]....
        /*00e0*/ 	.word	0x00000520
        /*00e4*/ 	.word	0x000000ff
        /*00e8*/ 	.word	0x00000040
        /*00ec*/ 	.short	0x0100
        /*00ee*/ 	.byte	0x08
	.zero		1


	//   ....[7]....
        /*00f0*/ 	.word	0x000005a0
        /*00f4*/ 	.word	0x000000ff
        /*00f8*/ 	.word	0x00000048
        /*00fc*/ 	.short	0x0100
        /*00fe*/ 	.byte	0x08
	.zero		1


	//   ....[8]....
        /*0100*/ 	.word	0x00001410
        /*0104*/ 	.word	0x00000003
        /*0108*/ 	.word	0x00000000
        /*010c*/ 	.short	0x010a
        /*010e*/ 	.byte	0x3f
	.zero		1


	//   ....[9]....
        /*0110*/ 	.word	0x00001470
        /*0114*/ 	.word	0x00000003
        /*0118*/ 	.word	0x00000000
        /*011c*/ 	.short	0x010a
        /*011e*/ 	.byte	0x3f
	.zero		1


	//   ....[10]....
        /*0120*/ 	.word	0x00001980
        /*0124*/ 	.word	0x000000ff
        /*0128*/ 	.word	0x00000000
        /*012c*/ 	.short	0x010a
        /*012e*/ 	.byte	0x08
	.zero		1


	//   ....[11]....
        /*0130*/ 	.word	0x000019c0
        /*0134*/ 	.word	0x000000ff
        /*0138*/ 	.word	0x00000000
        /*013c*/ 	.short	0x010a
        /*013e*/ 	.byte	0x08
	.zero		1


	//   ....[12]....
        /*0140*/ 	.word	0x00001de0
        /*0144*/ 	.word	0x000000ff
        /*0148*/ 	.word	0x00000000
        /*014c*/ 	.short	0x0101
        /*014e*/ 	.byte	0x07
	.zero		1


	//   ....[13]....
        /*0150*/ 	.word	0x00001fc0
        /*0154*/ 	.word	0x000000ff
        /*0158*/ 	.word	0x00000000
        /*015c*/ 	.short	0x0101
        /*015e*/ 	.byte	0x06
	.zero		1


	//   ....[14]....
        /*0160*/ 	.word	0x00007150
        /*0164*/ 	.word	0x0000000e
        /*0168*/ 	.word	0x00000018
        /*016c*/ 	.short	0x010a
        /*016e*/ 	.byte	0x3f
	.zero		1


	//   ....[15]....
        /*0170*/ 	.word	0x00007580
        /*0174*/ 	.word	0x00000006
        /*0178*/ 	.word	0x00000048
        /*017c*/ 	.short	0x0101
        /*017e*/ 	.byte	0x3f
	.zero		1


	//   ....[16]....
        /*0180*/ 	.word	0x00007ca0
        /*0184*/ 	.word	0x00000007
        /*0188*/ 	.word	0x00000000
        /*018c*/ 	.short	0x010a
        /*018e*/ 	.byte	0x3f
	.zero		1


	//   ....[17]....
        /*0190*/ 	.word	0x00007d20
        /*0194*/ 	.word	0x00000009
        /*0198*/ 	.word	0x00000000
        /*019c*/ 	.short	0x010a
        /*019e*/ 	.byte	0x3f
	.zero		1


	//   ....[18]....
        /*01a0*/ 	.word	0x00007db0
        /*01a4*/ 	.word	0x00000003
        /*01a8*/ 	.word	0x00000000
        /*01ac*/ 	.short	0x010a
        /*01ae*/ 	.byte	0x3f
	.zero		1


	//   ....[19]....
        /*01b0*/ 	.word	0x00007e10
        /*01b4*/ 	.word	0x00000003
        /*01b8*/ 	.word	0x00000000
        /*01bc*/ 	.short	0x010a
        /*01be*/ 	.byte	0x3f
	.zero		1


	//   ....[20]....
        /*01c0*/ 	.word	0x00007e70
        /*01c4*/ 	.word	0x00000004
        /*01c8*/ 	.word	0x00000000
        /*01cc*/ 	.short	0x010a
        /*01ce*/ 	.byte	0x3f
	.zero		1


	//   ....[21]....
        /*01d0*/ 	.word	0x00007f40
        /*01d4*/ 	.word	0x0000000e
        /*01d8*/ 	.word	0x00000018
        /*01dc*/ 	.short	0x010a
        /*01de*/ 	.byte	0x3f
	.zero		1


	//   ....[22]....
        /*01e0*/ 	.word	0x00008010
        /*01e4*/ 	.word	0x00000007
        /*01e8*/ 	.word	0x00000000
        /*01ec*/ 	.short	0x010a
        /*01ee*/ 	.byte	0x3f
	.zero		1


	//   ....[23]....
        /*01f0*/ 	.word	0x00008060
        /*01f4*/ 	.word	0x00000009
        /*01f8*/ 	.word	0x00000000
        /*01fc*/ 	.short	0x010a
        /*01fe*/ 	.byte	0x3f
	.zero		1


	//----- nvinfo : EIATTR_NUM_MBARRIERS
	.align		4
.L_35:
        /*0200*/ 	.byte	0x03, 0x38
        /*0202*/ 	.short	0x0008


	//----- nvinfo : EIATTR_EXIT_INSTR_OFFSETS
	.align		4
        /*0204*/ 	.byte	0x04, 0x1c
        /*0206*/ 	.short	(.L_37 - .L_36)


	//   ....[0]....
.L_36:
        /*0208*/ 	.word	0x00000640


	//   ....[1]....
        /*020c*/ 	.word	0x00000f00


	//   ....[2]....
        /*0210*/ 	.word	0x00006830


	//   ....[3]....
        /*0214*/ 	.word	0x00006e60


	//   ....[4]....
        /*0218*/ 	.word	0x00007e00


	//----- nvinfo : EIATTR_MAX_THREADS
	.align		4
.L_37:
        /*021c*/ 	.byte	0x04, 0x05
        /*021e*/ 	.short	(.L_39 - .L_38)
.L_38:
        /*0220*/ 	.word	0x00000180
        /*0224*/ 	.word	0x00000001
        /*0228*/ 	.word	0x00000001


	//----- nvinfo : EIATTR_CRS_STACK_SIZE
	.align		4
.L_39:
        /*022c*/ 	.byte	0x04, 0x1e
        /*022e*/ 	.short	(.L_41 - .L_40)
.L_40:
        /*0230*/ 	.word	0x00000000


	//----- nvinfo : EIATTR_CBANK_PARAM_SIZE
	.align		4
.L_41:
        /*0234*/ 	.byte	0x03, 0x19
        /*0236*/ 	.short	0x0470


	//----- nvinfo : EIATTR_PARAM_CBANK
	.align		4
        /*0238*/ 	.byte	0x04, 0x0a
        /*023a*/ 	.short	(.L_43 - .L_42)
	.align		4
.L_42:
        /*023c*/ 	.word	index@(.nv.constant0._ZN7cutlass13device_kernelINS_4gemm6kernel13GemmUniversalIN4cute5tupleIJiiiiEEENS1_10collective13CollectiveMmaINS1_34MainloopSm90TmaGmmaWarpSpecializedILi3ENS5_IJNS4_1CILi1EEESB_SB_EEENS1_35KernelTmaWarpSpecializedCooperativeEEENS5_IJNSA_ILi128EEESF_NSA_ILi64EEEEEENS_10tfloat32_tENS5_IJlSB_lEEESI_SJ_NS4_8TiledMMAINS4_8MMA_AtomIJNS4_4SM904GMMA30MMA_64x128x8_F32TF32TF32_SS_TNILNSN_7ScaleInE1ELSP_1EEEEEENS4_6LayoutINS5_IJNSA_ILi2EEESB_SB_EEENS5_IJSB_NSA_ILi0EEESV_EEEEENS5_IJNS4_10UnderscoreESY_SY_EEEEENS4_13SM90_TMA_LOADENS4_14ComposedLayoutINS4_7SwizzleILi3ELi4ELi3EEENS4_18smem_ptr_flag_bitsILi32EEENSS_INS5_IJNSA_ILi8EEENSA_ILi32EEEEEENS5_IJS18_SB_EEEEEEEvNS4_8identityES11_S1C_vS1D_EENS_8epilogue10collective6detail29Sm90TmaWarpSpecializedAdapterINS1G_15DefaultEpilogueISI_SJ_SJ_NS1F_6thread17LinearCombinationISI_Li1EffLNS1K_9ScaleType4KindE0ELNS_15FloatRoundStyleE2ESI_EENS1_15EpilogueDefaultEEEEEvvEEEEvNT_6ParamsE)
        /*0240*/ 	.short	0x0210
        /*0242*/ 	.short	0x0470


	//----- nvinfo : EIATTR_SW_WAR
	.align		4
.L_43:
        /*0244*/ 	.byte	0x04, 0x36
        /*0246*/ 	.short	(.L_45 - .L_44)
.L_44:
        /*0248*/ 	.word	0x00000008
.L_45:


//--------------------- .nv.callgraph             --------------------------
	.section	.nv.callgraph,"",@"SHT_CUDA_CALLGRAPH"
	.align	4
	.sectionentsize	8
	.align		4
        /*0000*/ 	.word	0x00000000
	.align		4
        /*0004*/ 	.word	0xffffffff
	.align		4
        /*0008*/ 	.word	index@(_ZN7cutlass13device_kernelINS_4gemm6kernel13GemmUniversalIN4cute5tupleIJiiiiEEENS1_10collective13CollectiveMmaINS1_34MainloopSm90TmaGmmaWarpSpecializedILi3ENS5_IJNS4_1CILi1EEESB_SB_EEENS1_35KernelTmaWarpSpecializedCooperativeEEENS5_IJNSA_ILi128EEESF_NSA_ILi64EEEEEENS_10tfloat32_tENS5_IJlSB_lEEESI_SJ_NS4_8TiledMMAINS4_8MMA_AtomIJNS4_4SM904GMMA30MMA_64x128x8_F32TF32TF32_SS_TNILNSN_7ScaleInE1ELSP_1EEEEEENS4_6LayoutINS5_IJNSA_ILi2EEESB_SB_EEENS5_IJSB_NSA_ILi0EEESV_EEEEENS5_IJNS4_10UnderscoreESY_SY_EEEEENS4_13SM90_TMA_LOADENS4_14ComposedLayoutINS4_7SwizzleILi3ELi4ELi3EEENS4_18smem_ptr_flag_bitsILi32EEENSS_INS5_IJNSA_ILi8EEENSA_ILi32EEEEEENS5_IJS18_SB_EEEEEEEvNS4_8identityES11_S1C_vS1D_EENS_8epilogue10collective6detail29Sm90TmaWarpSpecializedAdapterINS1G_15DefaultEpilogueISI_SJ_SJ_NS1F_6thread17LinearCombinationISI_Li1EffLNS1K_9ScaleType4KindE0ELNS_15FloatRoundStyleE2ESI_EENS1_15EpilogueDefaultEEEEEvvEEEEvNT_6ParamsE)
	.align		4
        /*000c*/ 	.word	index@(__assertfail)
	.align		4
        /*0010*/ 	.word	0x00000000
	.align		4
        /*0014*/ 	.word	0xfffffffe
	.align		4
        /*0018*/ 	.word	0x00000000
	.align		4
        /*001c*/ 	.word	0xfffffffd
	.align		4
        /*0020*/ 	.word	0x00000000
	.align		4
        /*0024*/ 	.word	0xfffffffc


//--------------------- .nv.constant4             --------------------------
	.section	.nv.constant4,"a",@progbits
	.align	8
	.align		8
.nv.constant4:
        /*0000*/ 	.dword	__assertfail
	.align		8
        /*0008*/ 	.dword	__unnamed_1
	.align		8
        /*0010*/ 	.dword	_ZN40_INTERNAL_c5432a6b_4_k_cu_ec857112_319884cuda3std3__45__cpo5beginE
	.align		8
        /*0018*/ 	.dword	_ZN40_INTERNAL_c5432a6b_4_k_cu_ec857112_319884cuda3std3__45__cpo3endE
	.align		8
        /*0020*/ 	.dword	_ZN40_INTERNAL_c5432a6b_4_k_cu_ec857112_319884cuda3std3__45__cpo6cbeginE
	.align		8
        /*0028*/ 	.dword	_ZN40_INTERNAL_c5432a6b_4_k_cu_ec857112_319884cuda3std3__45__cpo4cendE
	.align		8
        /*0030*/ 	.dword	_ZN40_INTERNAL_c5432a6b_4_k_cu_ec857112_319884cuda3std3__442_GLOBAL__N__c5432a6b_4_k_cu_ec857112_319886ignoreE
	.align		8
        /*0038*/ 	.dword	_ZN40_INTERNAL_c5432a6b_4_k_cu_ec857112_319884cuda3std3__419piecewise_constructE
	.align		8
        /*0040*/ 	.dword	_ZN40_INTERNAL_c5432a6b_4_k_cu_ec857112_319884cuda3std3__48in_placeE
	.align		8
        /*0048*/ 	.dword	_ZN40_INTERNAL_c5432a6b_4_k_cu_ec857112_319884cuda3std6ranges3__45__cpo4swapE
	.align		8
        /*0050*/ 	.dword	_ZN40_INTERNAL_c5432a6b_4_k_cu_ec857112_319884cuda3std6ranges3__45__cpo9iter_moveE
	.align		8
        /*0058*/ 	.dword	_ZN40_INTERNAL_c5432a6b_4_k_cu_ec857112_319884cute7productE
	.align		8
        /*0060*/ 	.dword	_ZN40_INTERNAL_c5432a6b_4_k_cu_ec857112_319884cute1_E
	.align		8
        /*0068*/ 	.dword	$str$22
	.align		8
        /*0070*/ 	.dword	$str$23


//--------------------- .text._ZN7cutlass13device_kernelINS_4gemm6kernel13GemmUniversalIN4cute5tupleIJiiiiEEENS1_10collective13CollectiveMmaINS1_34MainloopSm90TmaGmmaWarpSpecializedILi3ENS5_IJNS4_1CILi1EEESB_SB_EEENS1_35KernelTmaWarpSpecializedCooperativeEEENS5_IJNSA_ILi128EEESF_NSA_ILi64EEEEEENS_10tfloat32_tENS5_IJlSB_lEEESI_SJ_NS4_8TiledMMAINS4_8MMA_AtomIJNS4_4SM904GMMA30MMA_64x128x8_F32TF32TF32_SS_TNILNSN_7ScaleInE1ELSP_1EEEEEENS4_6LayoutINS5_IJNSA_ILi2EEESB_SB_EEENS5_IJSB_NSA_ILi0EEESV_EEEEENS5_IJNS4_10UnderscoreESY_SY_EEEEENS4_13SM90_TMA_LOADENS4_14ComposedLayoutINS4_7SwizzleILi3ELi4ELi3EEENS4_18smem_ptr_flag_bitsILi32EEENSS_INS5_IJNSA_ILi8EEENSA_ILi32EEEEEENS5_IJS18_SB_EEEEEEEvNS4_8identityES11_S1C_vS1D_EENS_8epilogue10collective6detail29Sm90TmaWarpSpecializedAdapterINS1G_15DefaultEpilogueISI_SJ_SJ_NS1F_6thread17LinearCombinationISI_Li1EffLNS1K_9ScaleType4KindE0ELNS_15FloatRoundStyleE2ESI_EENS1_15EpilogueDefaultEEEEEvvEEEEvNT_6ParamsE --------------------------
	.section	.text._ZN7cutlass13device_kernelINS_4gemm6kernel13GemmUniversalIN4cute5tupleIJiiiiEEENS1_10collective13CollectiveMmaINS1_34MainloopSm90TmaGmmaWarpSpecializedILi3ENS5_IJNS4_1CILi1EEESB_SB_EEENS1_35KernelTmaWarpSpecializedCooperativeEEENS5_IJNSA_ILi128EEESF_NSA_ILi64EEEEEENS_10tfloat32_tENS5_IJlSB_lEEESI_SJ_NS4_8TiledMMAINS4_8MMA_AtomIJNS4_4SM904GMMA30MMA_64x128x8_F32TF32TF32_SS_TNILNSN_7ScaleInE1ELSP_1EEEEEENS4_6LayoutINS5_IJNSA_ILi2EEESB_SB_EEENS5_IJSB_NSA_ILi0EEESV_EEEEENS5_IJNS4_10UnderscoreESY_SY_EEEEENS4_13SM90_TMA_LOADENS4_14ComposedLayoutINS4_7SwizzleILi3ELi4ELi3EEENS4_18smem_ptr_flag_bitsILi32EEENSS_INS5_IJNSA_ILi8EEENSA_ILi32EEEEEENS5_IJS18_SB_EEEEEEEvNS4_8identityES11_S1C_vS1D_EENS_8epilogue10collective6detail29Sm90TmaWarpSpecializedAdapterINS1G_15DefaultEpilogueISI_SJ_SJ_NS1F_6thread17LinearCombinationISI_Li1EffLNS1K_9ScaleType4KindE0ELNS_15FloatRoundStyleE2ESI_EENS1_15EpilogueDefaultEEEEEvvEEEEvNT_6ParamsE,"ax",@progbits
	.align	128
.text._ZN7cutlass13device_kernelINS_4gemm6kernel13GemmUniversalIN4cute5tupleIJiiiiEEENS1_10collective13CollectiveMmaINS1_34MainloopSm90TmaGmmaWarpSpecializedILi3ENS5_IJNS4_1CILi1EEESB_SB_EEENS1_35KernelTmaWarpSpecializedCooperativeEEENS5_IJNSA_ILi128EEESF_NSA_ILi64EEEEEENS_10tfloat32_tENS5_IJlSB_lEEESI_SJ_NS4_8TiledMMAINS4_8MMA_AtomIJNS4_4SM904GMMA30MMA_64x128x8_F32TF32TF32_SS_TNILNSN_7ScaleInE1ELSP_1EEEEEENS4_6LayoutINS5_IJNSA_ILi2EEESB_SB_EEENS5_IJSB_NSA_ILi0EEESV_EEEEENS5_IJNS4_10UnderscoreESY_SY_EEEEENS4_13SM90_TMA_LOADENS4_14ComposedLayoutINS4_7SwizzleILi3ELi4ELi3EEENS4_18smem_ptr_flag_bitsILi32EEENSS_INS5_IJNSA_ILi8EEENSA_ILi32EEEEEENS5_IJS18_SB_EEEEEEEvNS4_8identityES11_S1C_vS1D_EENS_8epilogue10collective6detail29Sm90TmaWarpSpecializedAdapterINS1G_15DefaultEpilogueISI_SJ_SJ_NS1F_6thread17LinearCombinationISI_Li1EffLNS1K_9ScaleType4KindE0ELNS_15FloatRoundStyleE2ESI_EENS1_15EpilogueDefaultEEEEEvvEEEEvNT_6ParamsE:
        .type           _ZN7cutlass13device_kernelINS_4gemm6kernel13GemmUniversalIN4cute5tupleIJiiiiEEENS1_10collective13CollectiveMmaINS1_34MainloopSm90TmaGmmaWarpSpecializedILi3ENS5_IJNS4_1CILi1EEESB_SB_EEENS1_35KernelTmaWarpSpecializedCooperativeEEENS5_IJNSA_ILi128EEESF_NSA_ILi64EEEEEENS_10tfloat32_tENS5_IJlSB_lEEESI_SJ_NS4_8TiledMMAINS4_8MMA_AtomIJNS4_4SM904GMMA30MMA_64x128x8_F32TF32TF32_SS_TNILNSN_7ScaleInE1ELSP_1EEEEEENS4_6LayoutINS5_IJNSA_ILi2EEESB_SB_EEENS5_IJSB_NSA_ILi0EEESV_EEEEENS5_IJNS4_10UnderscoreESY_SY_EEEEENS4_13SM90_TMA_LOADENS4_14ComposedLayoutINS4_7SwizzleILi3ELi4ELi3EEENS4_18smem_ptr_flag_bitsILi32EEENSS_INS5_IJNSA_ILi8EEENSA_ILi32EEEEEENS5_IJS18_SB_EEEEEEEvNS4_8identityES11_S1C_vS1D_EENS_8epilogue10collective6detail29Sm90TmaWarpSpecializedAdapterINS1G_15DefaultEpilogueISI_SJ_SJ_NS1F_6thread17LinearCombinationISI_Li1EffLNS1K_9ScaleType4KindE0ELNS_15FloatRoundStyleE2ESI_EENS1_15EpilogueDefaultEEEEEvvEEEEvNT_6ParamsE,@function
        .size           _ZN7cutlass13device_kernelINS_4gemm6kernel13GemmUniversalIN4cute5tupleIJiiiiEEENS1_10collective13CollectiveMmaINS1_34MainloopSm90TmaGmmaWarpSpecializedILi3ENS5_IJNS4_1CILi1EEESB_SB_EEENS1_35KernelTmaWarpSpecializedCooperativeEEENS5_IJNSA_ILi128EEESF_NSA_ILi64EEEEEENS_10tfloat32_tENS5_IJlSB_lEEESI_SJ_NS4_8TiledMMAINS4_8MMA_AtomIJNS4_4SM904GMMA30MMA_64x128x8_F32TF32TF32_SS_TNILNSN_7ScaleInE1ELSP_1EEEEEENS4_6LayoutINS5_IJNSA_ILi2EEESB_SB_EEENS5_IJSB_NSA_ILi0EEESV_EEEEENS5_IJNS4_10UnderscoreESY_SY_EEEEENS4_13SM90_TMA_LOADENS4_14ComposedLayoutINS4_7SwizzleILi3ELi4ELi3EEENS4_18smem_ptr_flag_bitsILi32EEENSS_INS5_IJNSA_ILi8EEENSA_ILi32EEEEEENS5_IJS18_SB_EEEEEEEvNS4_8identityES11_S1C_vS1D_EENS_8epilogue10collective6detail29Sm90TmaWarpSpecializedAdapterINS1G_15DefaultEpilogueISI_SJ_SJ_NS1F_6thread17LinearCombinationISI_Li1EffLNS1K_9ScaleType4KindE0ELNS_15FloatRoundStyleE2ESI_EENS1_15EpilogueDefaultEEEEEvvEEEEvNT_6ParamsE,(.L_x_192 - _ZN7cutlass13device_kernelINS_4gemm6kernel13GemmUniversalIN4cute5tupleIJiiiiEEENS1_10collective13CollectiveMmaINS1_34MainloopSm90TmaGmmaWarpSpecializedILi3ENS5_IJNS4_1CILi1EEESB_SB_EEENS1_35KernelTmaWarpSpecializedCooperativeEEENS5_IJNSA_ILi128EEESF_NSA_ILi64EEEEEENS_10tfloat32_tENS5_IJlSB_lEEESI_SJ_NS4_8TiledMMAINS4_8MMA_AtomIJNS4_4SM904GMMA30MMA_64x128x8_F32TF32TF32_SS_TNILNSN_7ScaleInE1ELSP_1EEEEEENS4_6LayoutINS5_IJNSA_ILi2EEESB_SB_EEENS5_IJSB_NSA_ILi0EEESV_EEEEENS5_IJNS4_10UnderscoreESY_SY_EEEEENS4_13SM90_TMA_LOADENS4_14ComposedLayoutINS4_7SwizzleILi3ELi4ELi3EEENS4_18smem_ptr_flag_bitsILi32EEENSS_INS5_IJNSA_ILi8EEENSA_ILi32EEEEEENS5_IJS18_SB_EEEEEEEvNS4_8identityES11_S1C_vS1D_EENS_8epilogue10collective6detail29Sm90TmaWarpSpecializedAdapterINS1G_15DefaultEpilogueISI_SJ_SJ_NS1F_6thread17LinearCombinationISI_Li1EffLNS1K_9ScaleType4KindE0ELNS_15FloatRoundStyleE2ESI_EENS1_15EpilogueDefaultEEEEEvvEEEEvNT_6ParamsE)
        .other          _ZN7cutlass13device_kernelINS_4gemm6kernel13GemmUniversalIN4cute5tupleIJiiiiEEENS1_10collective13CollectiveMmaINS1_34MainloopSm90TmaGmmaWarpSpecializedILi3ENS5_IJNS4_1CILi1EEESB_SB_EEENS1_35KernelTmaWarpSpecializedCooperativeEEENS5_IJNSA_ILi128EEESF_NSA_ILi64EEEEEENS_10tfloat32_tENS5_IJlSB_lEEESI_SJ_NS4_8TiledMMAINS4_8MMA_AtomIJNS4_4SM904GMMA30MMA_64x128x8_F32TF32TF32_SS_TNILNSN_7ScaleInE1ELSP_1EEEEEENS4_6LayoutINS5_IJNSA_ILi2EEESB_SB_EEENS5_IJSB_NSA_ILi0EEESV_EEEEENS5_IJNS4_10UnderscoreESY_SY_EEEEENS4_13SM90_TMA_LOADENS4_14ComposedLayoutINS4_7SwizzleILi3ELi4ELi3EEENS4_18smem_ptr_flag_bitsILi32EEENSS_INS5_IJNSA_ILi8EEENSA_ILi32EEEEEENS5_IJS18_SB_EEEEEEEvNS4_8identityES11_S1C_vS1D_EENS_8epilogue10collective6detail29Sm90TmaWarpSpecializedAdapterINS1G_15DefaultEpilogueISI_SJ_SJ_NS1F_6thread17LinearCombinationISI_Li1EffLNS1K_9ScaleType4KindE0ELNS_15FloatRoundStyleE2ESI_EENS1_15EpilogueDefaultEEEEEvvEEEEvNT_6ParamsE,@"STO_CUDA_ENTRY STV_DEFAULT"
_ZN7cutlass13device_kernelINS_4gemm6kernel13GemmUniversalIN4cute5tupleIJiiiiEEENS1_10collective13CollectiveMmaINS1_34MainloopSm90TmaGmmaWarpSpecializedILi3ENS5_IJNS4_1CILi1EEESB_SB_EEENS1_35KernelTmaWarpSpecializedCooperativeEEENS5_IJNSA_ILi128EEESF_NSA_ILi64EEEEEENS_10tfloat32_tENS5_IJlSB_lEEESI_SJ_NS4_8TiledMMAINS4_8MMA_AtomIJNS4_4SM904GMMA30MMA_64x128x8_F32TF32TF32_SS_TNILNSN_7ScaleInE1ELSP_1EEEEEENS4_6LayoutINS5_IJNSA_ILi2EEESB_SB_EEENS5_IJSB_NSA_ILi0EEESV_EEEEENS5_IJNS4_10UnderscoreESY_SY_EEEEENS4_13SM90_TMA_LOADENS4_14ComposedLayoutINS4_7SwizzleILi3ELi4ELi3EEENS4_18smem_ptr_flag_bitsILi32EEENSS_INS5_IJNSA_ILi8EEENSA_ILi32EEEEEENS5_IJS18_SB_EEEEEEEvNS4_8identityES11_S1C_vS1D_EENS_8epilogue10collective6detail29Sm90TmaWarpSpecializedAdapterINS1G_15DefaultEpilogueISI_SJ_SJ_NS1F_6thread17LinearCombinationISI_Li1EffLNS1K_9ScaleType4KindE0ELNS_15FloatRoundStyleE2ESI_EENS1_15EpilogueDefaultEEEEEvvEEEEvNT_6ParamsE:
[----:B------:R-:W0:Y:S01]  /*0000*/  LDC R1, c[0x0][0x28] ;  /* 0x00000a00ff017b82 */ /* 0x000e220000000800 */
[----:B------:R-:W1:Y:S01]  /*0010*/  S2R R3, SR_TID.X ;  /* 0x0000000000037919 */ /* 0x000e620000002100 */
[----:B------:R-:W-:Y:S01]  /*0020*/  ELECT P0, URZ, PT ;  /* 0x00000000003f782f */ /* 0x000fe20003800000 */
[----:B------:R-:W-:Y:S01]  /*0030*/  BSSY B0, `(.L_x_0) ;  /* 0x000000f000007945 */ /* 0x000fe20003800000 */
[--C-:B-1----:R-:W-:Y:S02]  /*0040*/  SHF.R.U32.HI R0, RZ, 0x5, R3.reuse ;  /* 0x00000005ff007819 */ /* 0x102fe40000011603 */
[----:B------:R-:W-:-:S03]  /*0050*/  SHF.R.U32.HI R14, RZ, 0x7, R3 ;  /* 0x00000007ff0e7819 */ /* 0x000fc60000011603 */
[----:B------:R-:W1:Y:S04]  /*0060*/  SHFL.IDX PT, R4, R0, RZ, 0x1f ;  /* 0x00001fff00047589 */ /* 0x000e6800000e0000 */
[----:B------:R2:W3:Y:S01]  /*0070*/  SHFL.IDX PT, R10, R14, RZ, 0x1f ;  /* 0x00001fff0e0a7589 */ /* 0x0004e200000e0000 */
[----:B-1----:R-:W-:-:S13]  /*0080*/  ISETP.NE.OR P0, PT, R4, RZ, !P0 ;  /* 0x000000ff0400720c */ /* 0x002fda0004705670 */
[----:B0-23--:R-:W-:Y:S05]  /*0090*/  @P0 BRA `(.L_x_1) ;  /* 0x0000000000200947 */ /* 0x00dfea0003800000 */
[----:B------:R-:W-:Y:S02]  /*00a0*/  ULDC.64 UR4, c[0x0][0x198] ;  /* 0x0000660000047ab9 */ /* 0x000fe40000000a00 */
[----:B------:R-:W-:Y:S02]  /*00b0*/  UIADD3 UR6, UP0, UR4, 0xf0, URZ ;  /* 0x000000f004067890 */ /* 0x000fe4000ff1e03f */
[----:B------:R-:W-:Y:S02]  /*00c0*/  UIADD3 UR4, UP1, UR4, 0x1f0, URZ ;  /* 0x000001f004047890 */ /* 0x000fe4000ff3e03f */
[----:B------:R-:W-:Y:S02]  /*00d0*/  UIADD3.X UR7, URZ, UR5, URZ, UP0, !UPT ;  /* 0x000000053f077290 */ /* 0x000fe400087fe43f */
[----:B------:R-:W-:-:S07]  /*00e0*/  UIADD3.X UR5, URZ, UR5, URZ, UP1, !UPT ;  /* 0x000000053f057290 */ /* 0x000fce0008ffe43f */
[----:B------:R0:W-:Y:S02]  /*00f0*/  UTMACCTL.PF [UR6] ;  /* 0x00000000060079b9 */ /* 0x0001e40008040000 */
[----:B------:R0:W-:Y:S02]  /*0100*/  UTMACCTL.PF [UR4] ;  /* 0x00000000040079b9 */ /* 0x0001e40008040000 */
[----:B0-----:R-:W-:Y:S01]  /*0110*/  NOP ;  /* 0x0000000000007918 */ /* 0x001fe20000000000 */
.L_x_1:
[----:B------:R-:W-:Y:S05]  /*0120*/  BSYNC B0 ;  /* 0x0000000000007941 */ /* 0x000fea0003800000 */
.L_x_0:
[----:B------:R-:W0:Y:S02]  /*0130*/  SHFL.IDX PT, R2, R0, RZ, 0x1f ;  /* 0x00001fff00027589 */ /* 0x000e2400000e0000 */
[----:B0-----:R-:W-:-:S13]  /*0140*/  ISETP.NE.AND P0, PT, R2, RZ, PT ;  /* 0x000000ff0200720c */ /* 0x001fda0003f05270 */
[----:B------:R-:W-:Y:S05]  /*0150*/  @P0 BRA `(.L_x_2) ;  /* 0x0000000000500947 */ /* 0x000fea0003800000 */
[----:B------:R-:W0:Y:S01]  /*0160*/  S2UR UR8, SR_CgaCtaId ;  /* 0x00000000000879c3 */ /* 0x000e220000008800 */
[----:B------:R-:W-:Y:S01]  /*0170*/  UMOV UR4, 0x400 ;  /* 0x0000040000047882 */ /* 0x000fe20000000000 */
[----:B------:R-:W-:Y:S01]  /*0180*/  UMOV UR5, 0x1 ;  /* 0x0000000100057882 */ /* 0x000fe20000000000 */
[----:B------:R-:W-:Y:S01]  /*0190*/  UMOV UR6, 0x100 ;  /* 0x0000010000067882 */ /* 0x000fe20000000000 */
[----:B------:R-:W-:Y:S01]  /*01a0*/  ELECT P0, URZ, PT ;  /* 0x00000000003f782f */ /* 0x000fe20003800000 */
[----:B------:R-:W-:-:S04]  /*01b0*/  UIADD3 UR6, -UR6, 0x100000, URZ ;  /* 0x0010000006067890 */ /* 0x000fc8000fffe13f */
[----:B------:R-:W-:Y:S02]  /*01c0*/  USHF.L.U32 UR7, UR6, 0xb, URZ ;  /* 0x0000000b06077899 */ /* 0x000fe4000800063f */
[----:B------:R-:W-:Y:S02]  /*01d0*/  USHF.L.U32 UR6, UR6, 0x1, URZ ;  /* 0x0000000106067899 */ /* 0x000fe4000800063f */
[----:B0-----:R-:W-:Y:S02]  /*01e0*/  ULEA UR8, UR8, UR4, 0x18 ;  /* 0x0000000408087291 */ /* 0x001fe4000f8ec03f */
[----:B------:R-:W-:-:S04]  /*01f0*/  UIADD3 UR4, -UR5, 0x100000, URZ ;  /* 0x0010000005047890 */ /* 0x000fc8000fffe13f */
[----:B------:R-:W-:Y:S02]  /*0200*/  USHF.L.U32 UR5, UR4, 0xb, URZ ;  /* 0x0000000b04057899 */ /* 0x000fe4000800063f */
[----:B------:R-:W-:Y:S01]  /*0210*/  USHF.L.U32 UR4, UR4, 0x1, URZ ;  /* 0x0000000104047899 */ /* 0x000fe2000800063f */
[----:B------:R-:W0:Y:S11]  /*0220*/  FENCE.VIEW.ASYNC.S ;  /* 0x00000000000073c6 */ /* 0x000e360000000000 */
[----:B0-----:R0:W1:Y:S01]  /*0230*/  SYNCS.EXCH.64 URZ, [UR8], UR4 ;  /* 0x00000004083f75b2 */ /* 0x0010620008000100 */
[----:B------:R0:W2:Y:S01]  /*0240*/  SYNCS.EXCH.64 URZ, [UR8+0x18], UR6 ;  /* 0x00001806083f75b2 */ /* 0x0000a20008000100 */
[----:B------:R0:W3:Y:S01]  /*0250*/  SYNCS.EXCH.64 URZ, [UR8+0x8], UR4 ;  /* 0x00000804083f75b2 */ /* 0x0000e20008000100 */
[----:B------:R0:W4:Y:S01]  /*0260*/  SYNCS.EXCH.64 URZ, [UR8+0x20], UR6 ;  /* 0x00002006083f75b2 */ /* 0x0001220008000100 */
[----:B------:R0:W0:Y:S01]  /*0270*/  SYNCS.EXCH.64 URZ, [UR8+0x10], UR4 ;  /* 0x00001004083f75b2 */ /* 0x0000220008000100 */
[----:B------:R0:W0:Y:S01]  /*0280*/  SYNCS.EXCH.64 URZ, [UR8+0x28], UR6 ;  /* 0x00002806083f75b2 */ /* 0x0000220008000100 */
[----:B------:R-:W-:Y:S01]  /*0290*/  NOP ;  /* 0x0000000000007918 */ /* 0x000fe20000000000 */
.L_x_2:
[----:B------:R-:W5:Y:S01]  /*02a0*/  SHFL.IDX PT, R0, R0, RZ, 0x1f ;  /* 0x00001fff00007589 */ /* 0x000f6200000e0000 */
[----:B------:R-:W-:Y:S01]  /*02b0*/  ELECT P0, URZ, PT ;  /* 0x00000000003f782f */ /* 0x000fe20003800000 */
[----:B------:R-:W1:Y:S01]  /*02c0*/  LDC R2, c[0x0][0x65c] ;  /* 0x00019700ff027b82 */ /* 0x000e620000000800 */
[----:B------:R-:W-:Y:S01]  /*02d0*/  SHF.R.S32.HI R7, RZ, 0x1f, R4 ;  /* 0x0000001fff077819 */ /* 0x000fe20000011404 */
[----:B------:R-:W2:Y:S01]  /*02e0*/  S2R R5, SR_CTAID.Y ;  /* 0x0000000000057919 */ /* 0x000ea20000002600 */
[----:B0-----:R-:W-:Y:S01]  /*02f0*/  UMOV UR4, 0x20 ;  /* 0x0000002000047882 */ /* 0x001fe20000000000 */
[----:B------:R-:W-:Y:S01]  /*0300*/  NOP ;  /* 0x0000000000007918 */ /* 0x000fe20000000000 */
[----:B------:R-:W-:Y:S01]  /*0310*/  LEA.HI R7, R7, R4, RZ, 0x2 ;  /* 0x0000000407077211 */ /* 0x000fe200078f10ff */
[----:B------:R-:W0:Y:S01]  /*0320*/  S2R R6, SR_CTAID.X ;  /* 0x0000000000067919 */ /* 0x000e220000002500 */
[----:B------:R-:W-:Y:S01]  /*0330*/  ISETP.NE.AND P2, PT, R10, RZ, PT ;  /* 0x000000ff0a00720c */ /* 0x000fe20003f45270 */
[----:B------:R-:W-:Y:S01]  /*0340*/  NOP ;  /* 0x0000000000007918 */ /* 0x000fe20000000000 */
[----:B------:R-:W-:-:S02]  /*0350*/  LOP3.LUT R7, R7, 0xfffffffc, RZ, 0xc0, !PT ;  /* 0xfffffffc07077812 */ /* 0x000fc400078ec0ff */
[----:B-----5:R-:W-:Y:S02]  /*0360*/  ISETP.NE.OR P0, PT, R0, RZ, !P0 ;  /* 0x000000ff0000720c */ /* 0x020fe40004705670 */
[----:B-1----:R-:W-:-:S04]  /*0370*/  ISETP.NE.AND P3, PT, R2, 0x1, PT ;  /* 0x000000010200780c */ /* 0x002fc80003f65270 */
[----:B------:R-:W-:Y:S01]  /*0380*/  P2R R0, PR, RZ, 0x8 ;  /* 0x00000008ff007803 */ /* 0x000fe20000000000 */
[----:B------:R-:W-:Y:S01]  /*0390*/  IMAD.IADD R0, R4, 0x1, -R7 ;  /* 0x0000000104007824 */ /* 0x000fe200078e0a07 */
[----:B------:R-:W-:Y:S01]  /*03a0*/  LOP3.LUT R4, R3, 0x7f, RZ, 0xc0, !PT ;  /* 0x0000007f03047812 */ /* 0x000fe200078ec0ff */
[----:B------:R-:W-:-:S03]  /*03b0*/  IMAD.MOV.U32 R7, RZ, RZ, RZ ;  /* 0x000000ffff077224 */ /* 0x000fc600078e00ff */
[----:B------:R-:W-:Y:S01]  /*03c0*/  ISETP.NE.AND P1, PT, R0, 0x3, PT ;  /* 0x000000030000780c */ /* 0x000fe20003f25270 */
[----:B------:R-:W-:Y:S01]  /*03d0*/  VOTEU.ALL UP0, P0 ;  /* 0x00000000003f7886 */ /* 0x000fe20000000000 */
[----:B------:R-:W-:Y:S01]  /*03e0*/  VOTEU.ALL UP1, P0 ;  /* 0x00000000003f7886 */ /* 0x000fe20000020000 */
[----:B------:R-:W0:Y:S01]  /*03f0*/  @P3 LDC R17, c[0x0][0x10] ;  /* 0x00000400ff113b82 */ /* 0x000e220000000800 */
[----:B--2---:R-:W-:Y:S02]  /*0400*/  @P3 IMAD.MOV.U32 R8, RZ, RZ, R5 ;  /* 0x000000ffff083224 */ /* 0x004fe400078e0005 */
[----:B------:R-:W-:Y:S01]  /*0410*/  @!UP0 UMOV UR6, 0x400 ;  /* 0x0000040000068882 */ /* 0x000fe20000000000 */
[----:B------:R-:W-:-:S04]  /*0420*/  @!UP0 UIADD3 UR4, -UR4, 0x100000, URZ ;  /* 0x0010000004048890 */ /* 0x000fc8000fffe13f */
[----:B------:R-:W-:Y:S02]  /*0430*/  @!UP0 USHF.L.U32 UR5, UR4, 0xb, URZ ;  /* 0x0000000b04058899 */ /* 0x000fe4000800063f */
[----:B------:R-:W-:Y:S01]  /*0440*/  @!UP0 USHF.L.U32 UR4, UR4, 0x1, URZ ;  /* 0x0000000104048899 */ /* 0x000fe2000800063f */
[----:B------:R-:W-:Y:S01]  /*0450*/  @P3 IMAD.MOV.U32 R9, RZ, RZ, RZ ;  /* 0x000000ffff093224 */ /* 0x000fe200078e00ff */
[----:B------:R-:W1:Y:S08]  /*0460*/  @!UP0 S2UR UR7, SR_CgaCtaId ;  /* 0x00000000000789c3 */ /* 0x000e700000008800 */
[----:B------:R-:W2:Y:S01]  /*0470*/  @!P3 LDC R11, c[0x0][0xc] ;  /* 0x00000300ff0bbb82 */ /* 0x000ea20000000800 */
[----:B0-----:R-:W-:Y:S01]  /*0480*/  @P3 IMAD.WIDE.U32 R16, R6, R17, R8 ;  /* 0x0000001106103225 */ /* 0x001fe200078e0008 */
[----:B-1----:R-:W-:Y:S01]  /*0490*/  @!UP0 ULEA UR8, UR7, UR6, 0x18 ;  /* 0x0000000607088291 */ /* 0x002fe2000f8ec03f */
[----:B------:R-:W-:-:S02]  /*04a0*/  VOTEU.ALL UP0, P0 ;  /* 0x00000000003f7886 */ /* 0x000fc40000000000 */
[----:B------:R-:W-:Y:S01]  /*04b0*/  ULDC UR6, c[0x0][0xc] ;  /* 0x0000030000067ab9 */ /* 0x000fe20000000800 */
[----:B------:R-:W-:Y:S01]  /*04c0*/  ISETP.EQ.OR P0, PT, R0, RZ, !P1 ;  /* 0x000000ff0000720c */ /* 0x000fe20004f02670 */
[----:B------:R-:W-:-:S03]  /*04d0*/  ULDC UR7, c[0x0][0x10] ;  /* 0x0000040000077ab9 */ /* 0x000fc60000000800 */
[C---:B------:R-:W-:Y:S01]  /*04e0*/  ISETP.EQ.AND P0, PT, R10.reuse, RZ, P0 ;  /* 0x000000ff0a00720c */ /* 0x040fe20000702270 */
[----:B------:R-:W-:Y:S02]  /*04f0*/  VIADD R10, R10, 0xffffffff ;  /* 0xffffffff0a0a7836 */ /* 0x000fe40000000000 */
[----:B--2---:R-:W-:Y:S01]  /*0500*/  @!P3 IMAD.WIDE.U32 R8, R11, R5, R6 ;  /* 0x000000050b08b225 */ /* 0x004fe200078e0006 */
[----:B------:R-:W0:Y:S02]  /*0510*/  FENCE.VIEW.ASYNC.S ;  /* 0x00000000000073c6 */ /* 0x000e240000000000 */
[----:B0-----:R-:W3:Y:S01]  /*0520*/  @!UP0 SYNCS.EXCH.64 URZ, [UR8+0x40], UR4 ;  /* 0x00004004083f85b2 */ /* 0x001ee20008000100 */
[----:B------:R-:W-:Y:S01]  /*0530*/  SEL R18, RZ, 0x1, !P0 ;  /* 0x00000001ff127807 */ /* 0x000fe20004000000 */
[----:B------:R-:W-:Y:S01]  /*0540*/  @P3 IMAD.MOV.U32 R11, RZ, RZ, RZ ;  /* 0x000000ffff0b3224 */ /* 0x000fe200078e00ff */
[----:B------:R-:W-:Y:S01]  /*0550*/  ISETP.GE.U32.AND P1, PT, R10, 0x2, PT ;  /* 0x000000020a00780c */ /* 0x000fe20003f26070 */
[----:B------:R-:W-:-:S02]  /*0560*/  @!P3 IMAD.MOV.U32 R16, RZ, RZ, R8 ;  /* 0x000000ffff10b224 */ /* 0x000fc400078e0008 */
[----:B------:R-:W-:Y:S01]  /*0570*/  @P3 IMAD.IADD R17, R17, 0x1, R11 ;  /* 0x0000000111113824 */ /* 0x000fe200078e020b */
[----:B------:R-:W-:Y:S01]  /*0580*/  SEL R18, R18, 0x2, P1 ;  /* 0x0000000212127807 */ /* 0x000fe20000800000 */
[----:B------:R-:W-:Y:S01]  /*0590*/  @!P3 IMAD.MOV.U32 R17, RZ, RZ, R9 ;  /* 0x000000ffff11b224 */ /* 0x000fe200078e0009 */
[----:B------:R0:W3:Y:S01]  /*05a0*/  @!UP1 SYNCS.EXCH.64 URZ, [UR8+0x48], UR4 ;  /* 0x00004804083f95b2 */ /* 0x0000e20008000100 */
[----:B------:R-:W-:Y:S01]  /*05b0*/  NOP ;  /* 0x0000000000007918 */ /* 0x000fe20000000000 */
[----:B0-----:R-:W-:-:S03]  /*05c0*/  UIMAD.WIDE.U32 UR4, UR6, UR7, URZ ;  /* 0x00000007060472a5 */ /* 0x001fc6000f8e003f */
[----:B------:R-:W-:Y:S02]  /*05d0*/  ULDC UR6, c[0x0][0x14] ;  /* 0x0000050000067ab9 */ /* 0x000fe40000000800 */
[----:B------:R-:W-:Y:S02]  /*05e0*/  UIMAD.WIDE.U32 UR38, UR4, UR6, URZ ;  /* 0x00000006042672a5 */ /* 0x000fe4000f8e003f */
[----:B------:R-:W-:-:S04]  /*05f0*/  UIMAD UR41, UR5, UR6, URZ ;  /* 0x00000006052972a4 */ /* 0x000fc8000f8e023f */
[----:B------:R-:W-:Y:S01]  /*0600*/  UIADD3 UR41, UR39, UR41, URZ ;  /* 0x0000002927297290 */ /* 0x000fe2000fffe03f */
[----:B---34-:R-:W-:Y:S06]  /*0610*/  BAR.SYNC.DEFER_BLOCKING 0x0 ;  /* 0x0000000000007b1d */ /* 0x018fec0000010000 */
[----:B------:R-:W-:Y:S05]  /*0620*/  @!P2 BRA `(.L_x_3) ;  /* 0x000000600084a947 */ /* 0x000fea0003800000 */
[----:B------:R-:W-:-:S13]  /*0630*/  ISETP.GT.U32.AND P0, PT, R10, 0x1, PT ;  /* 0x000000010a00780c */ /* 0x000fda0003f04070 */
[----:B------:R-:W-:Y:S05]  /*0640*/  @P0 EXIT ;  /* 0x000000000000094d */ /* 0x000fea0003800000 */
[----:B------:R-:W-:Y:S01]  /*0650*/  ULDC.64 UR4, c[0x0][0x650] ;  /* 0x0001940000047ab9 */ /* 0x000fe20000000a00 */
[----:B------:R-:W-:Y:S01]  /*0660*/  PRMT R0, RZ, 0x7610, R0 ;  /* 0x00007610ff007816 */ /* 0x000fe20000000000 */
[----:B------:R-:W-:Y:S01]  /*0670*/  IMAD.MOV.U32 R101, RZ, RZ, -0x1 ;  /* 0xffffffffff657424 */ /* 0x000fe200078e00ff */
[----:B------:R-:W-:Y:S01]  /*0680*/  ISETP.GE.U32.AND P0, PT, R16, UR4, PT ;  /* 0x0000000410007c0c */ /* 0x000fe2000bf06070 */
[----:B------:R-:W-:Y:S02]  /*0690*/  IMAD.MOV.U32 R100, RZ, RZ, -0x1 ;  /* 0xffffffffff647424 */ /* 0x000fe400078e00ff */
[----:B------:R-:W-:Y:S01]  /*06a0*/  IMAD.MOV.U32 R99, RZ, RZ, -0x1 ;  /* 0xffffffffff637424 */ /* 0x000fe200078e00ff */
[----:B------:R-:W-:-:S13]  /*06b0*/  ISETP.GE.U32.AND.EX P0, PT, R17, UR5, PT, P0 ;  /* 0x0000000511007c0c */ /* 0x000fda000bf06100 */
[----:B------:R-:W-:Y:S05]  /*06c0*/  @P0 BRA `(.L_x_4) ;  /* 0x0000000400540947 */ /* 0x000fea0003800000 */
[----:B------:R-:W0:Y:S01]  /*06d0*/  LDC.64 R20, c[0x0][0x628] ;  /* 0x00018a00ff147b82 */ /* 0x000e220000000a00 */
[----:B------:R-:W-:Y:S02]  /*06e0*/  IMAD.MOV.U32 R8, RZ, RZ, R16 ;  /* 0x000000ffff087224 */ /* 0x000fe400078e0010 */
[----:B------:R-:W-:-:S05]  /*06f0*/  IMAD.MOV.U32 R9, RZ, RZ, R17 ;  /* 0x000000ffff097224 */ /* 0x000fca00078e0011 */
[----:B------:R-:W1:Y:S08]  /*0700*/  LDC R0, c[0x0][0x630] ;  /* 0x00018c00ff007b82 */ /* 0x000e700000000800 */
[----:B------:R-:W2:Y:S01]  /*0710*/  LDC.64 R22, c[0x0][0x620] ;  /* 0x00018800ff167b82 */ /* 0x000ea20000000a00 */
[----:B0-----:R-:W-:-:S04]  /*0720*/  ISETP.NE.U32.AND P0, PT, R20, RZ, PT ;  /* 0x000000ff1400720c */ /* 0x001fc80003f05070 */
[----:B------:R-:W-:-:S13]  /*0730*/  ISETP.NE.AND.EX P0, PT, R21, RZ, PT, P0 ;  /* 0x000000ff1500720c */ /* 0x000fda0003f05300 */
[----:B-12---:R-:W-:Y:S05]  /*0740*/  @!P0 BRA `(.L_x_5) ;  /* 0x0000000000288947 */ /* 0x006fea0003800000 */
[----:B------:R-:W0:Y:S02]  /*0750*/  LDC R13, c[0x0][0x634] ;  /* 0x00018d00ff0d7b82 */ /* 0x000e240000000800 */
[----:B0-----:R-:W-:-:S05]  /*0760*/  IADD3 R13, P0, R16, R13, RZ ;  /* 0x0000000d100d7210 */ /* 0x001fca0007f1e0ff */
[----:B------:R-:W-:-:S04]  /*0770*/  IMAD.X R15, RZ, RZ, R17, P0 ;  /* 0x000000ffff0f7224 */ /* 0x000fc800000e0611 */
[----:B------:R-:W-:-:S04]  /*0780*/  IMAD.WIDE.U32 R8, R15, R20, RZ ;  /* 0x000000140f087225 */ /* 0x000fc800078e00ff */
[----:B------:R-:W-:-:S04]  /*0790*/  IMAD.WIDE.U32 R10, P0, R13, R21, R8 ;  /* 0x000000150d0a7225 */ /* 0x000fc80007800008 */
[----:B------:R-:W-:-:S04]  /*07a0*/  IMAD.WIDE.U32 R8, R13, R20, RZ ;  /* 0x000000140d087225 */ /* 0x000fc800078e00ff */
[----:B------:R-:W-:Y:S01]  /*07b0*/  IMAD.X R13, RZ, RZ, RZ, P0 ;  /* 0x000000ffff0d7224 */ /* 0x000fe200000e06ff */
[----:B------:R-:W-:Y:S01]  /*07c0*/  IADD3 RZ, P0, R9, R10, RZ ;  /* 0x0000000a09ff7210 */ /* 0x000fe20007f1e0ff */
[----:B------:R-:W-:-:S04]  /*07d0*/  IMAD.MOV.U32 R12, RZ, RZ, R11 ;  /* 0x000000ffff0c7224 */ /* 0x000fc800078e000b */
[----:B------:R-:W-:-:S08]  /*07e0*/  IMAD.WIDE.U32.X R8, R15, R21, R12, P0 ;  /* 0x000000150f087225 */ /* 0x000fd000000e040c */
.L_x_5:
[-CC-:B------:R-:W-:Y:S01]  /*07f0*/  SHF.R.U64 R99, R8, R0.reuse, R9.reuse ;  /* 0x0000000008637219 */ /* 0x180fe20000001209 */
[----:B------:R-:W0:Y:S01]  /*0800*/  LDC R12, c[0x0][0x618] ;  /* 0x00018600ff0c7b82 */ /* 0x000e220000000800 */
[----:B------:R-:W-:Y:S01]  /*0810*/  SHF.R.U32.HI R7, RZ, R0, R9 ;  /* 0x00000000ff077219 */ /* 0x000fe20000011609 */
[----:B------:R-:W-:Y:S01]  /*0820*/  ULDC UR4, c[0x0][0x150] ;  /* 0x0000540000047ab9 */ /* 0x000fe20000000800 */
[----:B------:R-:W-:Y:S02]  /*0830*/  IADD3 R11, P0, RZ, -R99, RZ ;  /* 0x80000063ff0b7210 */ /* 0x000fe40007f1e0ff */
[----:B------:R-:W-:-:S03]  /*0840*/  I2FP.F32.U32 R0, R6 ;  /* 0x0000000600007245 */ /* 0x000fc60000201000 */
[----:B------:R-:W1:Y:S01]  /*0850*/  LDC.64 R30, c[0x0][0x640] ;  /* 0x00019000ff1e7b82 */ /* 0x000e620000000a00 */
[----:B------:R-:W-:Y:S02]  /*0860*/  IMAD.X R13, RZ, RZ, ~R7, P0 ;  /* 0x000000ffff0d7224 */ /* 0x000fe400000e0e07 */
[----:B------:R-:W-:Y:S01]  /*0870*/  FMUL R0, R0, UR4 ;  /* 0x0000000400007c20 */ /* 0x000fe20008400000 */
[----:B------:R-:W-:Y:S01]  /*0880*/  IMAD.WIDE.U32 R8, R11, R22, R16 ;  /* 0x000000160b087225 */ /* 0x000fe200078e0010 */
[----:B------:R-:W-:-:S03]  /*0890*/  ULDC UR4, c[0x0][0x154] ;  /* 0x0000550000047ab9 */ /* 0x000fc60000000800 */
[----:B------:R-:W-:Y:S01]  /*08a0*/  IMAD R10, R13, R22, RZ ;  /* 0x000000160d0a7224 */ /* 0x000fe200078e02ff */
[----:B------:R-:W2:Y:S01]  /*08b0*/  LDC R7, c[0x0][0x144] ;  /* 0x00005100ff077b82 */ /* 0x000ea20000000800 */
[----:B------:R-:W3:Y:S02]  /*08c0*/  F2I.U32.TRUNC.NTZ R0, R0 ;  /* 0x0000000000007305 */ /* 0x000ee4000020f000 */
[----:B------:R-:W-:-:S04]  /*08d0*/  IMAD R11, R11, R23, R10 ;  /* 0x000000170b0b7224 */ /* 0x000fc800078e020a */
[----:B------:R-:W-:Y:S01]  /*08e0*/  IMAD.IADD R9, R9, 0x1, R11 ;  /* 0x0000000109097824 */ /* 0x000fe200078e020b */
[----:B------:R-:W4:Y:S01]  /*08f0*/  LDC R24, c[0x0][0x608] ;  /* 0x00018200ff187b82 */ /* 0x000f220000000800 */
[----:B------:R-:W-:-:S03]  /*0900*/  IMAD.MOV.U32 R11, RZ, RZ, -0x1 ;  /* 0xffffffffff0b7424 */ /* 0x000fc600078e00ff */
[-CC-:B0-----:R-:W-:Y:S02]  /*0910*/  SHF.R.U64 R22, R8, R12.reuse, R9.reuse ;  /* 0x0000000c08167219 */ /* 0x181fe40000001209 */
[----:B------:R-:W-:Y:S02]  /*0920*/  I2FP.F32.U32 R8, R5 ;  /* 0x0000000500087245 */ /* 0x000fe40000201000 */
[----:B------:R-:W0:Y:S01]  /*0930*/  LDC R28, c[0x0][0x658] ;  /* 0x00019600ff1c7b82 */ /* 0x000e220000000800 */
[----:B-1----:R-:W-:Y:S01]  /*0940*/  ISETP.NE.U32.AND P0, PT, R30, RZ, PT ;  /* 0x000000ff1e00720c */ /* 0x002fe20003f05070 */
[----:B---3--:R-:W-:Y:S02]  /*0950*/  IMAD.MOV R10, RZ, RZ, -R0 ;  /* 0x000000ffff0a7224 */ /* 0x008fe400078e0a00 */
[----:B------:R-:W-:Y:S01]  /*0960*/  FMUL R8, R8, UR4 ;  /* 0x0000000408087c20 */ /* 0x000fe20008400000 */
[----:B------:R-:W-:Y:S02]  /*0970*/  SHF.R.U32.HI R9, RZ, R12, R9 ;  /* 0x0000000cff097219 */ /* 0x000fe40000011609 */
[----:B------:R-:W-:Y:S01]  /*0980*/  ISETP.NE.AND.EX P0, PT, R31, RZ, PT, P0 ;  /* 0x000000ff1f00720c */ /* 0x000fe20003f05300 */
[----:B------:R1:W3:Y:S01]  /*0990*/  F2I.U32.TRUNC.NTZ R15, R8 ;  /* 0x00000008000f7305 */ /* 0x0002e2000020f000 */
[----:B------:R-:W1:Y:S01]  /*09a0*/  LDC R20, c[0x0][0x148] ;  /* 0x00005200ff147b82 */ /* 0x000e620000000800 */
[----:B--2---:R-:W-:-:S07]  /*09b0*/  IMAD R0, R7, R10, R6 ;  /* 0x0000000a07007224 */ /* 0x004fce00078e0206 */
[----:B------:R-:W2:Y:S01]  /*09c0*/  LDC R26, c[0x0][0x600] ;  /* 0x00018000ff1a7b82 */ /* 0x000ea20000000800 */
[-CC-:B----4-:R-:W-:Y:S02]  /*09d0*/  SHF.R.U64 R32, R22, R24.reuse, R9.reuse ;  /* 0x0000001816207219 */ /* 0x190fe40000001209 */
[----:B------:R-:W-:Y:S01]  /*09e0*/  SHF.R.U32.HI R7, RZ, R24, R9 ;  /* 0x00000018ff077219 */ /* 0x000fe20000011609 */
[----:B------:R-:W-:-:S04]  /*09f0*/  IMAD.MOV.U32 R9, RZ, RZ, 0x1 ;  /* 0x00000001ff097424 */ /* 0x000fc800078e00ff */
[----:B------:R-:W4:Y:S01]  /*0a00*/  LDC R21, c[0x0][0x648] ;  /* 0x00019200ff157b82 */ /* 0x000f220000000800 */
[-C--:B0-----:R-:W-:Y:S02]  /*0a10*/  SHF.L.U32 R6, R11, R28.reuse, RZ ;  /* 0x0000001c0b067219 */ /* 0x081fe400000006ff */
[--C-:B------:R-:W-:Y:S02]  /*0a20*/  SHF.R.U64 R24, R32, R28, R7.reuse ;  /* 0x0000001c20187219 */ /* 0x100fe40000001207 */
[----:B------:R-:W-:Y:S02]  /*0a30*/  LOP3.LUT R13, RZ, R6, RZ, 0x33, !PT ;  /* 0x00000006ff0d7212 */ /* 0x000fe400078e33ff */
[-C--:B------:R-:W-:Y:S01]  /*0a40*/  SHF.R.U32.HI R7, RZ, R28.reuse, R7 ;  /* 0x0000001cff077219 */ /* 0x080fe20000011607 */
[----:B------:R-:W0:Y:S01]  /*0a50*/  LDC R23, c[0x0][0x638] ;  /* 0x00018e00ff177b82 */ /* 0x000e220000000800 */
[----:B------:R-:W-:Y:S01]  /*0a60*/  SHF.L.U32 R12, R9, R28, RZ ;  /* 0x0000001c090c7219 */ /* 0x000fe200000006ff */
[----:B------:R-:W-:-:S06]  /*0a70*/  IMAD.MOV.U32 R6, RZ, RZ, R24 ;  /* 0x000000ffff067224 */ /* 0x000fcc00078e0018 */
[----:B------:R-:W0:Y:S01]  /*0a80*/  LDC R101, c[0x0][0x610] ;  /* 0x00018400ff657b82 */ /* 0x000e220000000800 */
[----:B-1-3--:R-:W-:Y:S05]  /*0a90*/  @!P0 BRA `(.L_x_6) ;  /* 0x0000000000288947 */ /* 0x00afea0003800000 */
[----:B------:R-:W1:Y:S02]  /*0aa0*/  LDC R11, c[0x0][0x64c] ;  /* 0x00019300ff0b7b82 */ /* 0x000e640000000800 */
[----:B-1----:R-:W-:-:S05]  /*0ab0*/  IADD3 R11, P0, R24, R11, RZ ;  /* 0x0000000b180b7210 */ /* 0x002fca0007f1e0ff */
        /* <DEDUP_REMOVED lines=8> */
.L_x_6:
[----:B----4-:R-:W-:Y:S01]  /*0b40*/  SHF.R.U64 R6, R6, R21, R7 ;  /* 0x0000001506067219 */ /* 0x010fe20000001207 */
[----:B--2---:R-:W-:Y:S01]  /*0b50*/  VIADD R7, R26, 0xffffffff ;  /* 0xffffffff1a077836 */ /* 0x004fe20000000000 */
[----:B------:R-:W-:Y:S01]  /*0b60*/  LOP3.LUT R13, R32, R13, RZ, 0xc0, !PT ;  /* 0x0000000d200d7212 */ /* 0x000fe200078ec0ff */
[----:B------:R-:W-:Y:S02]  /*0b70*/  IMAD.MOV R15, RZ, RZ, -R15 ;  /* 0x000000ffff0f7224 */ /* 0x000fe400078e0a0f */
[----:B------:R-:W-:Y:S02]  /*0b80*/  IMAD.MOV R8, RZ, RZ, -R6 ;  /* 0x000000ffff087224 */ /* 0x000fe400078e0a06 */
[----:B------:R-:W-:Y:S01]  /*0b90*/  IMAD R13, R12, R6, R13 ;  /* 0x000000060c0d7224 */ /* 0x000fe200078e020d */
[----:B------:R-:W-:Y:S01]  /*0ba0*/  LOP3.LUT R6, R22, R7, RZ, 0xc0, !PT ;  /* 0x0000000716067212 */ /* 0x000fe200078ec0ff */
[----:B------:R-:W-:Y:S02]  /*0bb0*/  @P3 IMAD R0, R20, R15, R5 ;  /* 0x0000000f14003224 */ /* 0x000fe400078e0205 */
[----:B0-----:R-:W-:-:S02]  /*0bc0*/  IMAD R5, R8, R23, R24 ;  /* 0x0000001708057224 */ /* 0x001fc400078e0218 */
[----:B------:R-:W-:Y:S02]  /*0bd0*/  IMAD R101, R13, R101, R0 ;  /* 0x000000650d657224 */ /* 0x000fe400078e0200 */
[----:B------:R-:W-:Y:S02]  /*0be0*/  IMAD R6, R5, R26, R6 ;  /* 0x0000001a05067224 */ /* 0x000fe400078e0206 */
[----:B------:R-:W-:-:S03]  /*0bf0*/  IMAD.MOV.U32 R0, RZ, RZ, 0x1 ;  /* 0x00000001ff007424 */ /* 0x000fc600078e00ff */
[----:B------:R-:W-:Y:S02]  /*0c00*/  SEL R100, R6, R101, !P3 ;  /* 0x0000006506647207 */ /* 0x000fe40005800000 */
[----:B------:R-:W-:-:S07]  /*0c10*/  SEL R101, R101, R6, !P3 ;  /* 0x0000000665657207 */ /* 0x000fce0005800000 */
.L_x_4:
[----:B------:R-:W-:-:S08]  /*0c20*/  NOP ;  /* 0x0000000000007918 */ /* 0x000fd00000000000 */
[----:B------:R-:W0:Y:S02]  /*0c30*/  USETMAXREG.TRY_ALLOC.CTAPOOL UP0, 0xe8 ;  /* 0x000000e8000079c8 */ /* 0x000e240008000600 */
[----:B0-----:R-:W-:-:S13]  /*0c40*/  PLOP3.LUT P0, PT, PT, PT, UP0, 0x80, 0x0 ;  /* 0x000000000000781c */ /* 0x001fda0003f0f008 */
[----:B------:R-:W-:Y:S05]  /*0c50*/  @!P0 BRA `(.L_x_4) ;  /* 0xfffffffc00f08947 */ /* 0x000fea000383ffff */
[----:B------:R-:W-:Y:S01]  /*0c60*/  ULDC.64 UR4, c[0x0][0x598] ;  /* 0x0001660000047ab9 */ /* 0x000fe20000000a00 */
[----:B------:R-:W-:Y:S01]  /*0c70*/  ULDC.64 UR36, c[0x0][0x208] ;  /* 0x0000820000247ab9 */ /* 0x000fe20000000a00 */
[----:B------:R-:W-:-:S04]  /*0c80*/  ISETP.NE.U32.AND P0, PT, RZ, UR4, PT ;  /* 0x00000004ff007c0c */ /* 0x000fc8000bf05070 */
[----:B------:R-:W-:-:S13]  /*0c90*/  ISETP.NE.AND.EX P0, PT, RZ, UR5, PT, P0 ;  /* 0x00000005ff007c0c */ /* 0x000fda000bf05300 */
[----:B------:R-:W-:Y:S05]  /*0ca0*/  @!P0 BRA `(.L_x_7) ;  /* 0x00000000001c8947 */ /* 0x000fea0003800000 */
[----:B------:R-:W0:Y:S02]  /*0cb0*/  LDC.64 R6, c[0x0][0x598] ;  /* 0x00016600ff067b82 */ /* 0x000e240000000a00 */
[----:B0-----:R-:W2:Y:S02]  /*0cc0*/  LDG.E.64 R6, desc[UR36][R6.64] ;  /* 0x0000002406067981 */ /* 0x001ea4000c1e1b00 */
[----:B--2---:R-:W-:-:S04]  /*0cd0*/  ISETP.NE.U32.AND P0, PT, R6, RZ, PT ;  /* 0x000000ff0600720c */ /* 0x004fc80003f05070 */
[----:B------:R-:W-:-:S13]  /*0ce0*/  ISETP.NE.AND.EX P0, PT, R7, RZ, PT, P0 ;  /* 0x000000ff0700720c */ /* 0x000fda0003f05300 */
[----:B------:R-:W-:Y:S05]  /*0cf0*/  @!P0 BRA `(.L_x_7) ;  /* 0x0000000000088947 */ /* 0x000fea0003800000 */
[----:B------:R0:W5:Y:S01]  /*0d00*/  LD.E R19, desc[UR36][R6.64] ;  /* 0x0000002406137980 */ /* 0x000162000c101900 */
[----:B------:R-:W-:Y:S05]  /*0d10*/  BRA `(.L_x_8) ;  /* 0x0000000000247947 */ /* 0x000fea0003800000 */
.L_x_7:
[----:B------:R-:W-:Y:S02]  /*0d20*/  ULDC.64 UR4, c[0x0][0x588] ;  /* 0x0001620000047ab9 */ /* 0x000fe40000000a00 */
[----:B------:R-:W-:-:S04]  /*0d30*/  ISETP.NE.U32.AND P0, PT, RZ, UR4, PT ;  /* 0x00000004ff007c0c */ /* 0x000fc8000bf05070 */
[----:B------:R-:W-:-:S13]  /*0d40*/  ISETP.NE.AND.EX P0, PT, RZ, UR5, PT, P0 ;  /* 0x00000005ff007c0c */ /* 0x000fda000bf05300 */
[----:B------:R-:W-:Y:S05]  /*0d50*/  @!P0 BRA `(.L_x_9) ;  /* 0x00000000000c8947 */ /* 0x000fea0003800000 */
[----:B------:R-:W0:Y:S02]  /*0d60*/  LDC.64 R6, c[0x0][0x588] ;  /* 0x00016200ff067b82 */ /* 0x000e240000000a00 */
[----:B0-----:R1:W5:Y:S01]  /*0d70*/  LDG.E R19, desc[UR36][R6.64] ;  /* 0x0000002406137981 */ /* 0x001362000c1e1900 */
[----:B------:R-:W-:Y:S05]  /*0d80*/  BRA `(.L_x_8) ;  /* 0x0000000000087947 */ /* 0x000fea0003800000 */
.L_x_9:
[----:B------:R-:W-:Y:S02]  /*0d90*/  ULDC UR4, c[0x0][0x580] ;  /* 0x0001600000047ab9 */ /* 0x000fe40000000800 */
[----:B------:R-:W-:-:S07]  /*0da0*/  IMAD.U32 R19, RZ, RZ, UR4 ;  /* 0x00000004ff137e24 */ /* 0x000fce000f8e00ff */
.L_x_8:
[----:B------:R-:W-:Y:S02]  /*0db0*/  ULDC.64 UR4, c[0x0][0x5a0] ;  /* 0x0001680000047ab9 */ /* 0x000fe40000000a00 */
[----:B------:R-:W-:-:S04]  /*0dc0*/  ISETP.NE.U32.AND P0, PT, RZ, UR4, PT ;  /* 0x00000004ff007c0c */ /* 0x000fc8000bf05070 */
[----:B------:R-:W-:-:S13]  /*0dd0*/  ISETP.NE.AND.EX P0, PT, RZ, UR5, PT, P0 ;  /* 0x00000005ff007c0c */ /* 0x000fda000bf05300 */
[----:B------:R-:W-:Y:S05]  /*0de0*/  @!P0 BRA `(.L_x_10) ;  /* 0x00000000001c8947 */ /* 0x000fea0003800000 */
[----:B01----:R-:W0:Y:S02]  /*0df0*/  LDC.64 R6, c[0x0][0x5a0] ;  /* 0x00016800ff067b82 */ /* 0x003e240000000a00 */
[----:B0-----:R-:W2:Y:S02]  /*0e00*/  LDG.E.64 R6, desc[UR36][R6.64] ;  /* 0x0000002406067981 */ /* 0x001ea4000c1e1b00 */
[----:B--2---:R-:W-:-:S04]  /*0e10*/  ISETP.NE.U32.AND P0, PT, R6, RZ, PT ;  /* 0x000000ff0600720c */ /* 0x004fc80003f05070 */
[----:B------:R-:W-:-:S13]  /*0e20*/  ISETP.NE.AND.EX P0, PT, R7, RZ, PT, P0 ;  /* 0x000000ff0700720c */ /* 0x000fda0003f05300 */
[----:B------:R-:W-:Y:S05]  /*0e30*/  @!P0 BRA `(.L_x_10) ;  /* 0x0000000000088947 */ /* 0x000fea0003800000 */
[----:B------:R0:W5:Y:S01]  /*0e40*/  LD.E R88, desc[UR36][R6.64] ;  /* 0x0000002406587980 */ /* 0x000162000c101900 */
[----:B------:R-:W-:Y:S05]  /*0e50*/  BRA `(.L_x_11) ;  /* 0x0000000000247947 */ /* 0x000fea0003800000 */
.L_x_10:
[----:B------:R-:W-:Y:S02]  /*0e60*/  ULDC.64 UR4, c[0x0][0x590] ;  /* 0x0001640000047ab9 */ /* 0x000fe40000000a00 */
[----:B------:R-:W-:-:S04]  /*0e70*/  ISETP.NE.U32.AND P0, PT, RZ, UR4, PT ;  /* 0x00000004ff007c0c */ /* 0x000fc8000bf05070 */
[----:B------:R-:W-:-:S13]  /*0e80*/  ISETP.NE.AND.EX P0, PT, RZ, UR5, PT, P0 ;  /* 0x00000005ff007c0c */ /* 0x000fda000bf05300 */
[----:B------:R-:W-:Y:S05]  /*0e90*/  @!P0 BRA `(.L_x_12) ;  /* 0x00000000000c8947 */ /* 0x000fea0003800000 */
[----:B------:R-:W2:Y:S02]  /*0ea0*/  LDC.64 R88, c[0x0][0x590] ;  /* 0x00016400ff587b82 */ /* 0x000ea40000000a00 */
[----:B--2---:R2:W5:Y:S01]  /*0eb0*/  LDG.E R88, desc[UR36][R88.64] ;  /* 0x0000002458587981 */ /* 0x004562000c1e1900 */
[----:B------:R-:W-:Y:S05]  /*0ec0*/  BRA `(.L_x_11) ;  /* 0x0000000000087947 */ /* 0x000fea0003800000 */
.L_x_12:
[----:B------:R-:W-:Y:S02]  /*0ed0*/  ULDC UR4, c[0x0][0x584] ;  /* 0x0001610000047ab9 */ /* 0x000fe40000000800 */
[----:B------:R-:W-:-:S07]  /*0ee0*/  IMAD.U32 R88, RZ, RZ, UR4 ;  /* 0x00000004ff587e24 */ /* 0x000fce000f8e00ff */
.L_x_11:
[----:B------:R-:W-:-:S13]  /*0ef0*/  LOP3.LUT P0, RZ, R0, 0xff, RZ, 0xc0, !PT ;  /* 0x000000ff00ff7812 */ /* 0x000fda000780c0ff */
[----:B------:R-:W-:Y:S05]  /*0f00*/  @!P0 EXIT ;  /* 0x000000000000894d */ /* 0x000fea0003800000 */
[----:B------:R-:W3:Y:S01]  /*0f10*/  LDC R90, c[0x0][0x658] ;  /* 0x00019600ff5a7b82 */ /* 0x000ee20000000800 */
[----:B------:R-:W-:Y:S01]  /*0f20*/  ULDC.64 UR6, c[0x0][0x288] ;  /* 0x0000a20000067ab9 */ /* 0x000fe20000000a00 */
[----:B------:R-:W-:Y:S01]  /*0f30*/  LOP3.LUT R14, R14, 0x1, RZ, 0xc0, !PT ;  /* 0x000000010e0e7812 */ /* 0x000fe200078ec0ff */
[----:B------:R-:W-:Y:S01]  /*0f40*/  UIADD3 UR4, UR7, 0x3f, URZ ;  /* 0x0000003f07047890 */ /* 0x000fe2000fffe03f */
[----:B------:R-:W-:Y:S01]  /*0f50*/  SHF.R.U32.HI R0, RZ, 0x2, R3 ;  /* 0x00000002ff007819 */ /* 0x000fe20000011603 */
[----:B01----:R-:W-:Y:S01]  /*0f60*/  IMAD.MOV.U32 R7, RZ, RZ, -0x1 ;  /* 0xffffffffff077424 */ /* 0x003fe200078e00ff */
[----:B------:R-:W-:Y:S01]  /*0f70*/  SHF.R.U32.HI R4, RZ, 0x1, R4 ;  /* 0x00000001ff047819 */ /* 0x000fe20000011604 */
[----:B------:R-:W-:Y:S01]  /*0f80*/  USHF.R.S32.HI UR5, URZ, 0x1f, UR4 ;  /* 0x0000001f3f057899 */ /* 0x000fe20008011404 */
[----:B------:R-:W0:Y:S01]  /*0f90*/  LDC.64 R92, c[0x0][0x5c8] ;  /* 0x00017200ff5c7b82 */ /* 0x000e220000000a00 */
[----:B------:R-:W-:Y:S01]  /*0fa0*/  IMAD.SHL.U32 R5, R14, 0x40, RZ ;  /* 0x000000400e057824 */ /* 0x000fe200078e00ff */
[----:B------:R-:W-:Y:S01]  /*0fb0*/  LOP3.LUT R0, R0, 0x7, RZ, 0xc0, !PT ;  /* 0x0000000700007812 */ /* 0x000fe200078ec0ff */
[----:B------:R-:W-:Y:S01]  /*0fc0*/  ULEA.HI UR5, UR5, UR4, URZ, 0x6 ;  /* 0x0000000405057291 */ /* 0x000fe2000f8f303f */
[----:B------:R-:W-:Y:S01]  /*0fd0*/  LOP3.LUT R23, R4, 0x30, RZ, 0xc0, !PT ;  /* 0x0000003004177812 */ /* 0x000fe200078ec0ff */
[----:B------:R-:W-:Y:S01]  /*0fe0*/  IMAD.MOV.U32 R9, RZ, RZ, 0x1 ;  /* 0x00000001ff097424 */ /* 0x000fe200078e00ff */
[--C-:B------:R-:W-:Y:S01]  /*0ff0*/  LOP3.LUT R22, R5, 0x40, R0.reuse, 0xe2, !PT ;  /* 0x0000004005167812 */ /* 0x100fe200078ee200 */
[----:B------:R-:W-:Y:S01]  /*1000*/  USHF.R.S32.HI UR43, URZ, 0x6, UR5 ;  /* 0x000000063f2b7899 */ /* 0x000fe20008011405 */
[----:B------:R-:W1:Y:S01]  /*1010*/  LDC R95, c[0x0][0x600] ;  /* 0x00018000ff5f7b82 */ /* 0x000e620000000800 */
[-C--:B------:R-:W-:Y:S01]  /*1020*/  IADD3 R5, RZ, -R23.reuse, -R0 ;  /* 0x80000017ff057210 */ /* 0x080fe20007ffe800 */
[----:B------:R-:W-:Y:S01]  /*1030*/  IMAD.U32 R6, RZ, RZ, UR6 ;  /* 0x00000006ff067e24 */ /* 0x000fe2000f8e00ff */
[C---:B--2---:R-:W-:Y:S01]  /*1040*/  LOP3.LUT R89, R3.reuse, 0x3, RZ, 0xc0, !PT ;  /* 0x0000000303597812 */ /* 0x044fe200078ec0ff */
[----:B------:R-:W-:Y:S01]  /*1050*/  UISETP.LT.AND UP0, UPT, UR43, 0x1, UPT ;  /* 0x000000012b00788c */ /* 0x000fe2000bf01270 */
[----:B------:R-:W-:Y:S01]  /*1060*/  LOP3.LUT R94, R3, 0x80, RZ, 0xc0, !PT ;  /* 0x00000080035e7812 */ /* 0x000fe200078ec0ff */
[----:B------:R-:W-:Y:S01]  /*1070*/  IMAD R5, R14, -0x40, R5 ;  /* 0xffffffc00e057824 */ /* 0x000fe200078e0205 */
[----:B------:R-:W-:Y:S01]  /*1080*/  ULDC UR4, c[0x0][0x284] ;  /* 0x0000a10000047ab9 */ /* 0x000fe20000000800 */
[-C--:B---3--:R-:W-:Y:S01]  /*1090*/  SHF.L.U32 R7, R7, R90.reuse, RZ ;  /* 0x0000005a07077219 */ /* 0x088fe200000006ff */
[----:B------:R-:W-:Y:S01]  /*10a0*/  USEL UR44, UR43, 0x1, UP0 ;  /* 0x000000012b2c7887 */ /* 0x000fe20008000000 */
[----:B------:R-:W-:Y:S01]  /*10b0*/  LOP3.LUT R22, R22, R23, RZ, 0xfc, !PT ;  /* 0x0000001716167212 */ /* 0x000fe200078efcff */
[----:B------:R-:W-:Y:S01]  /*10c0*/  IMAD R89, R89, -0x2, R6 ;  /* 0xfffffffe59597824 */ /* 0x000fe200078e0206 */
[----:B------:R-:W-:Y:S01]  /*10d0*/  SHF.L.U32 R90, R9, R90, RZ ;  /* 0x0000005a095a7219 */ /* 0x000fe200000006ff */
[----:B------:R-:W-:Y:S01]  /*10e0*/  VIADD R97, R5, UR4 ;  /* 0x0000000405617c36 */ /* 0x000fe20008000000 */
[----:B------:R-:W-:Y:S01]  /*10f0*/  LOP3.LUT R98, R18, 0x1, RZ, 0xfc, !PT ;  /* 0x0000000112627812 */ /* 0x000fe200078efcff */
[----:B------:R-:W-:Y:S01]  /*1100*/  IMAD.MOV.U32 R23, RZ, RZ, RZ ;  /* 0x000000ffff177224 */ /* 0x000fe200078e00ff */
[C---:B0-----:R-:W-:Y:S01]  /*1110*/  SHF.L.U64.HI R91, R92.reuse, 0x3, R93 ;  /* 0x000000035c5b7819 */ /* 0x041fe2000001025d */
[----:B------:R-:W-:Y:S01]  /*1120*/  IMAD.SHL.U32 R92, R92, 0x8, RZ ;  /* 0x000000085c5c7824 */ /* 0x000fe200078e00ff */
[----:B------:R-:W-:Y:S01]  /*1130*/  SHF.R.U32.HI R94, RZ, 0x7, R94 ;  /* 0x00000007ff5e7819 */ /* 0x000fe2000001165e */
[----:B------:R-:W-:Y:S01]  /*1140*/  IMAD.SHL.U32 R93, R3, 0x2, RZ ;  /* 0x00000002035d7824 */ /* 0x000fe200078e00ff */
[----:B------:R-:W-:Y:S01]  /*1150*/  LOP3.LUT R96, RZ, R7, RZ, 0x33, !PT ;  /* 0x00000007ff607212 */ /* 0x000fe200078e33ff */
[----:B------:R-:W-:Y:S01]  /*1160*/  UIADD3 UR44, UR43, -UR44, URZ ;  /* 0x8000002c2b2c7290 */ /* 0x000fe2000fffe03f */
[----:B------:R-:W-:Y:S01]  /*1170*/  UMOV UR40, URZ ;  /* 0x0000003f00287c82 */ /* 0x000fe20008000000 */
[----:B-1----:R-:W-:Y:S01]  /*1180*/  VIADD R95, R95, 0xffffffff ;  /* 0xffffffff5f5f7836 */ /* 0x002fe20000000000 */
[----:B------:R-:W-:-:S09]  /*1190*/  UMOV UR42, URZ ;  /* 0x0000003f002a7c82 */ /* 0x000fd20008000000 */
.L_x_158:
[----:B0-----:R-:W0:Y:S01]  /*11a0*/  SHFL.IDX PT, R0, R94, RZ, 0x1f ;  /* 0x00001fff5e007589 */ /* 0x001e2200000e0000 */
[----:B-1----:R-:W1:Y:S01]  /*11b0*/  S2UR UR7, SR_CgaCtaId ;  /* 0x00000000000779c3 */ /* 0x002e620000008800 */
[----:B------:R-:W-:Y:S01]  /*11c0*/  UMOV UR6, 0x400 ;  /* 0x0000040000067882 */ /* 0x000fe20000000000 */
[----:B0-----:R-:W-:Y:S01]  /*11d0*/  R2UR UR4, R0 ;  /* 0x00000000000472ca */ /* 0x001fe200000e0000 */
[----:B-1----:R-:W-:-:S12]  /*11e0*/  ULEA UR46, UR7, UR6, 0x18 ;  /* 0x00000006072e7291 */ /* 0x002fd8000f8ec03f */
[----:B------:R-:W-:-:S04]  /*11f0*/  ULEA.HI UR5, UR4, UR4, URZ, 0x1 ;  /* 0x0000000404057291 */ /* 0x000fc8000f8f083f */
[----:B------:R-:W-:-:S04]  /*1200*/  ULOP3.LUT UR5, UR5, 0x7fffe, URZ, 0xc0, !UPT ;  /* 0x0007fffe05057892 */ /* 0x000fc8000f8ec03f */
[----:B------:R-:W-:-:S03]  /*1210*/  UIADD3 UR5, UR4, -UR5, URZ ;  /* 0x8000000504057290 */ /* 0x000fc6000fffe03f */
[----:B------:R-:W-:Y:S01]  /*1220*/  ULDC UR4, c[0x0][0x28c] ;  /* 0x0000a30000047ab9 */ /* 0x000fe20000000800 */
[----:B------:R-:W-:Y:S01]  /*1230*/  ULEA UR5, UR5, UR46, 0xd ;  /* 0x0000002e05057291 */ /* 0x000fe2000f8e683f */
[----:B------:R-:W-:-:S03]  /*1240*/  ISETP.LT.AND P0, PT, RZ, UR4, PT ;  /* 0x00000004ff007c0c */ /* 0x000fc6000bf01270 */
[----:B------:R-:W-:-:S04]  /*1250*/  UIADD3 UR5, UR5, 0x100, URZ ;  /* 0x0000010005057890 */ /* 0x000fc8000fffe03f */
[----:B------:R-:W-:-:S04]  /*1260*/  USHF.R.U32.HI UR5, URZ, 0x4, UR5 ;  /* 0x000000043f057899 */ /* 0x000fc80008011605 */
[----:B------:R-:W-:-:S04]  /*1270*/  ULOP3.LUT UR5, UR5, 0x3fff, URZ, 0xc0, !UPT ;  /* 0x00003fff05057892 */ /* 0x000fc8000f8ec03f */
[----:B------:R-:W-:Y:S01]  /*1280*/  ULOP3.LUT UR45, UR5, 0x10000, URZ, 0xfc, !UPT ;  /* 0x00010000052d7892 */ /* 0x000fe2000f8efc3f */
[----:B---345:R-:W-:Y:S11]  /*1290*/  @P0 BRA `(.L_x_13) ;  /* 0x0000000000400947 */ /* 0x038ff60003800000 */
[----:B------:R-:W-:Y:S01]  /*12a0*/  MOV R0, 0x0 ;  /* 0x0000000000007802 */ /* 0x000fe20000000f00 */
[----:B------:R-:W-:Y:S01]  /*12b0*/  ULDC.64 UR4, c[0x4][0x68] ;  /* 0x01001a0000047ab9 */ /* 0x000fe20000000a00 */
[----:B------:R-:W-:Y:S01]  /*12c0*/  ULDC.64 UR6, c[0x4][0x8] ;  /* 0x0100020000067ab9 */ /* 0x000fe20000000a00 */
[----:B------:R-:W-:Y:S01]  /*12d0*/  IMAD.U32 R4, RZ, RZ, UR4 ;  /* 0x00000004ff047e24 */ /* 0x000fe2000f8e00ff */
[----:B------:R0:W1:Y:S01]  /*12e0*/  LDC.64 R14, c[0x4][R0] ;  /* 0x01000000000e7b82 */ /* 0x0000620000000a00 */
[----:B------:R-:W-:Y:S01]  /*12f0*/  IMAD.U32 R5, RZ, RZ, UR5 ;  /* 0x00000005ff057e24 */ /* 0x000fe2000f8e00ff */
[----:B------:R-:W-:Y:S01]  /*1300*/  ULDC.64 UR4, c[0x4][0x70] ;  /* 0x01001c0000047ab9 */ /* 0x000fe20000000a00 */
[----:B------:R-:W-:Y:S02]  /*1310*/  IMAD.U32 R10, RZ, RZ, UR6 ;  /* 0x00000006ff0a7e24 */ /* 0x000fe4000f8e00ff */
[----:B------:R-:W-:Y:S02]  /*1320*/  IMAD.U32 R6, RZ, RZ, UR4 ;  /* 0x00000004ff067e24 */ /* 0x000fe4000f8e00ff */
[----:B------:R-:W-:-:S02]  /*1330*/  IMAD.U32 R7, RZ, RZ, UR5 ;  /* 0x00000005ff077e24 */ /* 0x000fc4000f8e00ff */
[----:B------:R-:W-:Y:S02]  /*1340*/  IMAD.U32 R11, RZ, RZ, UR7 ;  /* 0x00000007ff0b7e24 */ /* 0x000fe4000f8e00ff */
[----:B------:R-:W-:Y:S02]  /*1350*/  IMAD.MOV.U32 R8, RZ, RZ, 0x1e1 ;  /* 0x000001e1ff087424 */ /* 0x000fe400078e00ff */
[----:B------:R-:W-:Y:S02]  /*1360*/  IMAD.MOV.U32 R12, RZ, RZ, 0x1 ;  /* 0x00000001ff0c7424 */ /* 0x000fe400078e00ff */
[----:B0-----:R-:W-:-:S07]  /*1370*/  IMAD.MOV.U32 R13, RZ, RZ, RZ ;  /* 0x000000ffff0d7224 */ /* 0x001fce00078e00ff */
[----:B------:R-:W-:-:S07]  /*1380*/  LEPC R20, `(.L_x_13) ;  /* 0x000000001014794e */ /* 0x000fce0000000000 */
[----:B-1---5:R-:W-:Y:S05]  /*1390*/  CALL.ABS.NOINC R14 ;  /* 0x000000000e007343 */ /* 0x022fea0003c00000 */
.L_x_13:
[----:B------:R-:W-:-:S13]  /*13a0*/  ISETP.NE.AND P0, PT, R98, 0x3, PT ;  /* 0x000000036200780c */ /* 0x000fda0003f05270 */
[----:B------:R-:W-:Y:S05]  /*13b0*/  @!P0 BRA `(.L_x_14) ;  /* 0x0000000000048947 */ /* 0x000fea0003800000 */
[----:B------:R-:W-:Y:S01]  /*13c0*/  BPT.TRAP 0x1 ;  /* 0x000000040000795c */ /* 0x000fe20000300000 */
.L_x_14:
[----:B------:R-:W-:Y:S02]  /*13d0*/  IMAD.U32 R3, RZ, RZ, UR42 ;  /* 0x0000002aff037e24 */ /* 0x000fe4000f8e00ff */
[----:B------:R-:W-:-:S03]  /*13e0*/  IMAD.U32 R0, RZ, RZ, UR40 ;  /* 0x00000028ff007e24 */ /* 0x000fc6000f8e00ff */
[----:B------:R-:W-:Y:S02]  /*13f0*/  LEA R3, R3, UR46, 0x3 ;  /* 0x0000002e03037c11 */ /* 0x000fe4000f8e18ff */
[----:B------:R-:W-:-:S04]  /*1400*/  SHF.L.U32 R0, R0, 0x1f, RZ ;  /* 0x0000001f00007819 */ /* 0x000fc800000006ff */
[----:B------:R0:W1:Y:S01]  /*1410*/  SYNCS.PHASECHK.TRANS64.TRYWAIT P1, [R3+URZ], R0 ;  /* 0x00000000030075a7 */ /* 0x000062000802017f */
[----:B------:R-:W-:Y:S05]  /*1420*/  @!P0 BRA `(.L_x_15) ;  /* 0x0000000000048947 */ /* 0x000fea0003800000 */
[----:B------:R-:W-:Y:S01]  /*1430*/  BPT.TRAP 0x1 ;  /* 0x000000040000795c */ /* 0x000fe20000300000 */
.L_x_15:
[----:B------:R-:W-:-:S05]  /*1440*/  IMAD.U32 R4, RZ, RZ, UR44 ;  /* 0x0000002cff047e24 */ /* 0x000fca000f8e00ff */
[----:B------:R-:W-:Y:S01]  /*1450*/  ISETP.GE.AND P2, PT, R4, 0x1, PT ;  /* 0x000000010400780c */ /* 0x000fe20003f46270 */
[----:B-1----:R-:W-:-:S12]  /*1460*/  @P1 BRA `(.L_x_16) ;  /* 0x0000000000081947 */ /* 0x002fd80003800000 */
[----:B------:R-:W1:Y:S02]  /*1470*/  SYNCS.PHASECHK.TRANS64.TRYWAIT P1, [R3+URZ], R0 ;  /* 0x00000000030075a7 */ /* 0x000e64000802017f */
[----:B-1----:R-:W-:Y:S05]  /*1480*/  @!P1 BRA `(.L_x_17) ;  /* 0x0000006800609947 */ /* 0x002fea0003800000 */
.L_x_16:
[----:B------:R-:W-:Y:S05]  /*1490*/  WARPSYNC.ALL ;  /* 0x0000000000007948 */ /* 0x000fea0003800000 */
[----:B------:R-:W-:Y:S01]  /*14a0*/  UIADD3 UR4, UR46, 0x18100, URZ ;  /* 0x000181002e047890 */ /* 0x000fe2000fffe03f */
[----:B------:R-:W-:Y:S01]  /*14b0*/  WARPGROUP.ARRIVE ;  /* 0x00000000000079c5 */ /* 0x000fe20000000000 */
[----:B------:R-:W-:Y:S02]  /*14c0*/  ULEA UR5, UR42, UR45, 0xb ;  /* 0x0000002d2a057291 */ /* 0x000fe4000f8e583f */
[----:B------:R-:W-:Y:S01]  /*14d0*/  USHF.R.U32.HI UR4, URZ, 0x4, UR4 ;  /* 0x000000043f047899 */ /* 0x000fe20008011604 */
[----:B------:R-:W-:Y:S01]  /*14e0*/  UMOV UR9, 0x40000040 ;  /* 0x4000004000097882 */ /* 0x000fe20000000000 */
[----:B------:R-:W-:-:S02]  /*14f0*/  UMOV UR11, 0x40000040 ;  /* 0x40000040000b7882 */ /* 0x000fc40000000000 */
[----:B------:R-:W-:Y:S01]  /*1500*/  ULOP3.LUT UR4, UR4, 0x3fff, URZ, 0xc0, !UPT ;  /* 0x00003fff04047892 */ /* 0x000fe2000f8ec03f */
[----:B------:R-:W-:-:S03]  /*1510*/  UMOV UR8, UR5 ;  /* 0x0000000500087c82 */ /* 0x000fc60008000000 */
[----:B------:R-:W-:-:S04]  /*1520*/  ULOP3.LUT UR4, UR4, 0x10000, URZ, 0xfc, !UPT ;  /* 0x0001000004047892 */ /* 0x000fc8000f8efc3f */
[----:B------:R-:W-:-:S07]  /*1530*/  ULEA UR6, UR42, UR4, 0xb ;  /* 0x000000042a067291 */ /* 0x000fce000f8e583f */
[----:B------:R-:W-:Y:S02]  /*1540*/  UMOV UR10, UR6 ;  /* 0x00000006000a7c82 */ /* 0x000fe40008000000 */
[----:B------:R-:W-:Y:S01]  /*1550*/  HGMMA.64x128x8.F32.TF32 R24, gdesc[UR8], RZ, !UPT, gsb0 ;  /* 0x05e00000081879f0 */ /* 0x000fe2000c0028ff */
[----:B------:R-:W-:Y:S02]  /*1560*/  UIADD3 UR8, UR5, 0x2, URZ ;  /* 0x0000000205087890 */ /* 0x000fe4000fffe03f */
[----:B------:R-:W-:Y:S01]  /*1570*/  UIADD3 UR10, UR6, 0x2, URZ ;  /* 0x00000002060a7890 */ /* 0x000fe2000fffe03f */
[----:B------:R-:W-:Y:S01]  /*1580*/  UMOV UR9, 0x40000040 ;  /* 0x4000004000097882 */ /* 0x000fe20000000000 */
[----:B------:R-:W-:Y:S01]  /*1590*/  UMOV UR11, 0x40000040 ;  /* 0x40000040000b7882 */ /* 0x000fe20000000000 */
[----:B------:R-:W-:Y:S02]  /*15a0*/  WARPGROUP.DEPBAR.LE gsb0, 0x0 ;  /* 0x00008000000079c5 */ /* 0x000fe40000010000 */
[----:B------:R-:W-:-:S06]  /*15b0*/  WARPGROUP.ARRIVE ;  /* 0x00000000000079c5 */ /* 0x000fcc0000000000 */
[----:B------:R-:W-:Y:S01]  /*15c0*/  HGMMA.64x128x8.F32.TF32 R24, gdesc[UR8], R24, gsb0 ;  /* 0x05e00000081879f0 */ /* 0x000fe20008002818 */
        /* <DEDUP_REMOVED lines=41> */
[----:B------:R-:W-:Y:S03]  /*1860*/  HGMMA.64x128x8.F32.TF32 R24, gdesc[UR8], R24, gsb0 ;  /* 0x05e00000081879f0 */ /* 0x000fe60008002818 */
[----:B------:R-:W-:Y:S02]  /*1870*/  WARPGROUP.DEPBAR.LE gsb0, 0x0 ;  /* 0x00008000000079c5 */ /* 0x000fe40000010000 */
[----:B------:R-:W-:Y:S05]  /*1880*/  @!P2 BRA `(.L_x_18) ;  /* 0x00000004008ca947 */ /* 0x000fea0003800000 */
[----:B------:R-:W-:Y:S01]  /*1890*/  UIADD3 UR5, UR42, 0x1, URZ ;  /* 0x000000012a057890 */ /* 0x000fe2000fffe03f */
[----:B01----:R-:W-:-:S03]  /*18a0*/  IMAD.U32 R0, RZ, RZ, UR44 ;  /* 0x0000002cff007e24 */ /* 0x003fc6000f8e00ff */
[----:B------:R-:W-:-:S04]  /*18b0*/  UISETP.NE.AND UP0, UPT, UR5, 0x3, UPT ;  /* 0x000000030500788c */ /* 0x000fc8000bf05270 */
[----:B------:R-:W-:Y:S02]  /*18c0*/  USEL UR6, URZ, 0x1, UP0 ;  /* 0x000000013f067887 */ /* 0x000fe40008000000 */
[----:B------:R-:W-:Y:S02]  /*18d0*/  USEL UR5, UR5, URZ, UP0 ;  /* 0x0000003f05057287 */ /* 0x000fe40008000000 */
[----:B------:R-:W-:-:S06]  /*18e0*/  ULOP3.LUT UR6, UR40, UR6, URZ, 0x3c, !UPT ;  /* 0x0000000628067292 */ /* 0x000fcc000f8e3c3f */
[----:B------:R-:W-:Y:S01]  /*18f0*/  IMAD.U32 R5, RZ, RZ, UR6 ;  /* 0x00000006ff057e24 */ /* 0x000fe2000f8e00ff */
[----:B------:R-:W-:-:S06]  /*1900*/  UMOV UR6, UR42 ;  /* 0x0000002a00067c82 */ /* 0x000fcc0008000000 */
.L_x_25:
[----:B01----:R-:W-:Y:S05]  /*1910*/  @!P0 BRA `(.L_x_19) ;  /* 0x0000000000048947 */ /* 0x003fea0003800000 */
[----:B------:R-:W-:Y:S01]  /*1920*/  BPT.TRAP 0x1 ;  /* 0x000000040000795c */ /* 0x000fe20000300000 */
.L_x_19:
[----:B------:R-:W0:Y:S01]  /*1930*/  S2UR UR8, SR_CgaCtaId ;  /* 0x00000000000879c3 */ /* 0x000e220000008800 */
[----:B------:R-:W-:Y:S01]  /*1940*/  UMOV UR7, 0x400 ;  /* 0x0000040000077882 */ /* 0x000fe20000000000 */
[----:B------:R-:W-:Y:S01]  /*1950*/  SHF.L.U32 R3, R5, 0x1f, RZ ;  /* 0x0000001f05037819 */ /* 0x000fe200000006ff */
[----:B0-----:R-:W-:-:S04]  /*1960*/  ULEA UR7, UR8, UR7, 0x18 ;  /* 0x0000000708077291 */ /* 0x001fc8000f8ec03f */
[----:B------:R-:W-:-:S09]  /*1970*/  ULEA UR8, UR5, UR7, 0x3 ;  /* 0x0000000705087291 */ /* 0x000fd2000f8e183f */
[----:B------:R0:W1:Y:S01]  /*1980*/  SYNCS.PHASECHK.TRANS64.TRYWAIT P1, [UR8], R3 ;  /* 0x00000003ff0075a7 */ /* 0x0000620008020148 */
[----:B------:R-:W-:Y:S05]  /*1990*/  @!P0 BRA `(.L_x_20) ;  /* 0x0000000000048947 */ /* 0x000fea0003800000 */
[----:B------:R-:W-:Y:S01]  /*19a0*/  BPT.TRAP 0x1 ;  /* 0x000000040000795c */ /* 0x000fe20000300000 */
.L_x_20:
[----:B-1----:R-:W-:Y:S05]  /*19b0*/  @P1 BRA `(.L_x_21) ;  /* 0x0000000000081947 */ /* 0x002fea0003800000 */
[----:B------:R-:W1:Y:S02]  /*19c0*/  SYNCS.PHASECHK.TRANS64.TRYWAIT P1, [UR8], R3 ;  /* 0x00000003ff0075a7 */ /* 0x000e640008020148 */
[----:B-1----:R-:W-:Y:S05]  /*19d0*/  @!P1 BRA `(.L_x_22) ;  /* 0x0000006400209947 */ /* 0x002fea0003800000 */
.L_x_21:
[----:B------:R-:W-:Y:S01]  /*19e0*/  ULEA UR12, UR5, UR45, 0xb ;  /* 0x0000002d050c7291 */ /* 0x000fe2000f8e583f */
[----:B------:R-:W-:Y:S01]  /*19f0*/  WARPGROUP.ARRIVE ;  /* 0x00000000000079c5 */ /* 0x000fe20000000000 */
[----:B------:R-:W-:Y:S01]  /*1a00*/  ULEA UR13, UR5, UR4, 0xb ;  /* 0x00000004050d7291 */ /* 0x000fe2000f8e583f */
[----:B------:R-:W-:Y:S01]  /*1a10*/  UMOV UR9, 0x40000040 ;  /* 0x4000004000097882 */ /* 0x000fe20000000000 */
[----:B------:R-:W-:-:S03]  /*1a20*/  UMOV UR11, 0x40000040 ;  /* 0x40000040000b7882 */ /* 0x000fc60000000000 */
[----:B------:R-:W-:Y:S02]  /*1a30*/  UMOV UR8, UR12 ;  /* 0x0000000c00087c82 */ /* 0x000fe40008000000 */
[----:B------:R-:W-:Y:S02]  /*1a40*/  UMOV UR10, UR13 ;  /* 0x0000000d000a7c82 */ /* 0x000fe40008000000 */
[----:B------:R-:W-:Y:S01]  /*1a50*/  HGMMA.64x128x8.F32.TF32 R24, gdesc[UR8], R24, gsb0 ;  /* 0x05e00000081879f0 */ /* 0x000fe20008002818 */
[----:B------:R-:W-:Y:S02]  /*1a60*/  UIADD3 UR8, UR12, 0x2, URZ ;  /* 0x000000020c087890 */ /* 0x000fe4000fffe03f */
[----:B------:R-:W-:Y:S01]  /*1a70*/  UIADD3 UR10, UR13, 0x2, URZ ;  /* 0x000000020d0a7890 */ /* 0x000fe2000fffe03f */
[----:B------:R-:W-:Y:S01]  /*1a80*/  UMOV UR9, 0x40000040 ;  /* 0x4000004000097882 */ /* 0x000fe20000000000 */
[----:B------:R-:W-:Y:S01]  /*1a90*/  UMOV UR11, 0x40000040 ;  /* 0x40000040000b7882 */ /* 0x000fe20000000000 */
[----:B------:R-:W-:-:S02]  /*1aa0*/  WARPGROUP.DEPBAR.LE gsb0, 0x0 ;  /* 0x00008000000079c5 */ /* 0x000fc40000010000 */
        /* <DEDUP_REMOVED lines=46> */
[----:B------:R-:W-:Y:S01]  /*1d90*/  BPT.TRAP 0x1 ;  /* 0x000000040000795c */ /* 0x000fe20000300000 */
.L_x_23:
[----:B------:R-:W-:Y:S01]  /*1da0*/  ULEA UR7, UR6, UR7, 0x3 ;  /* 0x0000000706077291 */ /* 0x000fe2000f8e183f */
[----:B------:R-:W-:-:S03]  /*1db0*/  ISETP.GT.U32.AND P1, PT, R18, 0x1, PT ;  /* 0x000000011200780c */ /* 0x000fc60003f24070 */
[----:B------:R-:W-:-:S04]  /*1dc0*/  UIADD3 UR7, UR7, 0x18, URZ ;  /* 0x0000001807077890 */ /* 0x000fc8000fffe03f */
[----:B------:R-:W-:-:S09]  /*1dd0*/  UPRMT UR7, URZ, 0x654, UR7 ;  /* 0x000006543f077896 */ /* 0x000fd20008000007 */
[----:B------:R-:W-:Y:S01]  /*1de0*/  SYNCS.ARRIVE.TRANS64.RED.A1T0 RZ, [UR7], RZ ;  /* 0x000000ffffff79a7 */ /* 0x000fe20008100407 */
[----:B------:R-:W-:Y:S05]  /*1df0*/  @P1 BRA `(.L_x_24) ;  /* 0x0000000000041947 */ /* 0x000fea0003800000 */
[----:B------:R-:W-:Y:S01]  /*1e00*/  BPT.TRAP 0x1 ;  /* 0x000000040000795c */ /* 0x000fe20000300000 */
.L_x_24:
[----:B------:R-:W-:Y:S01]  /*1e10*/  UIADD3 UR5, UR5, 0x1, URZ ;  /* 0x0000000105057890 */ /* 0x000fe2000fffe03f */
[C---:B------:R-:W-:Y:S01]  /*1e20*/  ISETP.GT.AND P1, PT, R0.reuse, 0x1, PT ;  /* 0x000000010000780c */ /* 0x040fe20003f24270 */
[----:B------:R-:W-:Y:S01]  /*1e30*/  UIADD3 UR6, UR6, 0x1, URZ ;  /* 0x0000000106067890 */ /* 0x000fe2000fffe03f */
[----:B------:R-:W-:Y:S01]  /*1e40*/  VIADD R0, R0, 0xffffffff ;  /* 0xffffffff00007836 */ /* 0x000fe20000000000 */
[----:B------:R-:W-:Y:S02]  /*1e50*/  UISETP.NE.AND UP0, UPT, UR5, 0x3, UPT ;  /* 0x000000030500788c */ /* 0x000fe4000bf05270 */
[----:B------:R-:W-:Y:S02]  /*1e60*/  UISETP.NE.AND UP1, UPT, UR6, 0x3, UPT ;  /* 0x000000030600788c */ /* 0x000fe4000bf25270 */
[----:B------:R-:W-:Y:S02]  /*1e70*/  USEL UR7, URZ, 0x1, UP0 ;  /* 0x000000013f077887 */ /* 0x000fe40008000000 */
[----:B------:R-:W-:-:S02]  /*1e80*/  USEL UR5, UR5, URZ, UP0 ;  /* 0x0000003f05057287 */ /* 0x000fc40008000000 */
[----:B------:R-:W-:Y:S02]  /*1e90*/  USEL UR6, UR6, URZ, UP1 ;  /* 0x0000003f06067287 */ /* 0x000fe40008800000 */
[----:B------:R-:W-:Y:S01]  /*1ea0*/  LOP3.LUT R5, R5, UR7, RZ, 0x3c, !PT ;  /* 0x0000000705057c12 */ /* 0x000fe2000f8e3cff */
[----:B------:R-:W-:Y:S09]  /*1eb0*/  @P1 BRA `(.L_x_25) ;  /* 0xfffffff800941947 */ /* 0x000ff2000383ffff */
.L_x_18:
[----:B01----:R-:W0:Y:S02]  /*1ec0*/  LDC R0, c[0x0][0x28c] ;  /* 0x0000a300ff007b82 */ /* 0x003e240000000800 */
[----:B0-----:R-:W-:-:S13]  /*1ed0*/  ISETP.GE.AND P1, PT, R0, 0x1, PT ;  /* 0x000000010000780c */ /* 0x001fda0003f26270 */
[----:B------:R-:W-:Y:S05]  /*1ee0*/  @!P1 BRA `(.L_x_26) ;  /* 0x0000000000409947 */ /* 0x000fea0003800000 */
[----:B------:R-:W-:Y:S05]  /*1ef0*/  @!P0 BRA `(.L_x_27) ;  /* 0x0000000000048947 */ /* 0x000fea0003800000 */
[----:B------:R-:W-:Y:S01]  /*1f00*/  BPT.TRAP 0x1 ;  /* 0x000000040000795c */ /* 0x000fe20000300000 */
.L_x_27:
[----:B------:R-:W0:Y:S01]  /*1f10*/  S2UR UR7, SR_CgaCtaId ;  /* 0x00000000000779c3 */ /* 0x000e220000008800 */
[----:B------:R-:W-:Y:S01]  /*1f20*/  UIADD3 UR6, UR44, UR42, URZ ;  /* 0x0000002a2c067290 */ /* 0x000fe2000fffe03f */
[----:B------:R-:W-:-:S03]  /*1f30*/  ISETP.GT.U32.AND P0, PT, R18, 0x1, PT ;  /* 0x000000011200780c */ /* 0x000fc60003f04070 */
[----:B------:R-:W-:-:S04]  /*1f40*/  UIMAD.WIDE.U32 UR4, UR6, -0x55555555, URZ ;  /* 0xaaaaaaab060478a5 */ /* 0x000fc8000f8e003f */
[----:B------:R-:W-:-:S03]  /*1f50*/  USHF.R.U32.HI UR4, URZ, 0x1, UR5 ;  /* 0x000000013f047899 */ /* 0x000fc60008011605 */
[----:B------:R-:W-:Y:S01]  /*1f60*/  UMOV UR5, 0x400 ;  /* 0x0000040000057882 */ /* 0x000fe20000000000 */
[----:B------:R-:W-:Y:S02]  /*1f70*/  UIMAD UR6, UR4, -0x3, UR6 ;  /* 0xfffffffd040678a4 */ /* 0x000fe4000f8e0206 */
[----:B0-----:R-:W-:-:S04]  /*1f80*/  ULEA UR5, UR7, UR5, 0x18 ;  /* 0x0000000507057291 */ /* 0x001fc8000f8ec03f */
[----:B------:R-:W-:-:S04]  /*1f90*/  ULEA UR6, UR6, UR5, 0x3 ;  /* 0x0000000506067291 */ /* 0x000fc8000f8e183f */
[----:B------:R-:W-:-:S04]  /*1fa0*/  UIADD3 UR6, UR6, 0x18, URZ ;  /* 0x0000001806067890 */ /* 0x000fc8000fffe03f */
[----:B------:R-:W-:-:S09]  /*1fb0*/  UPRMT UR6, URZ, 0x654, UR6 ;  /* 0x000006543f067896 */ /* 0x000fd20008000006 */
[----:B------:R-:W-:Y:S01]  /*1fc0*/  SYNCS.ARRIVE.TRANS64.RED.A1T0 RZ, [UR6], RZ ;  /* 0x000000ffffff79a7 */ /* 0x000fe20008100406 */
[----:B------:R-:W-:Y:S05]  /*1fd0*/  @P0 BRA `(.L_x_26) ;  /* 0x0000000000040947 */ /* 0x000fea0003800000 */
[----:B------:R-:W-:Y:S01]  /*1fe0*/  BPT.TRAP 0x1 ;  /* 0x000000040000795c */ /* 0x000fe20000300000 */
.L_x_26:
[----:B------:R-:W-:Y:S01]  /*1ff0*/  IMAD.SHL.U32 R6, R100, 0x80, RZ ;  /* 0x0000008064067824 */ /* 0x000fe200078e00ff */
[----:B------:R-:W-:Y:S01]  /*2000*/  UIADD3 UR42, UR43, UR42, URZ ;  /* 0x0000002a2b2a7290 */ /* 0x000fe2000fffe03f */
[----:B------:R-:W-:Y:S01]  /*2010*/  SHF.R.S32.HI R11, RZ, 0x1f, R99 ;  /* 0x0000001fff0b7819 */ /* 0x000fe20000011463 */
[----:B------:R-:W-:Y:S01]  /*2020*/  UISETP.GE.U32.AND UP1, UPT, UR43, 0x3, UPT ;  /* 0x000000032b00788c */ /* 0x000fe2000bf26070 */
[----:B------:R-:W-:Y:S01]  /*2030*/  IMAD.SHL.U32 R10, R101, 0x80, RZ ;  /* 0x00000080650a7824 */ /* 0x000fe200078e00ff */
[----:B------:R-:W-:Y:S01]  /*2040*/  ULDC UR7, c[0x0][0x288] ;  /* 0x0000a20000077ab9 */ /* 0x000fe20000000800 */
[C---:B------:R-:W-:Y:S01]  /*2050*/  LOP3.LUT R8, R6.reuse, 0x6, R93, 0xf8, !PT ;  /* 0x0000000606087812 */ /* 0x040fe200078ef85d */
[----:B------:R-:W-:Y:S01]  /*2060*/  UISETP.GT.U32.AND UP0, UPT, UR42, 0x2, UPT ;  /* 0x000000022a00788c */ /* 0x000fe2000bf04070 */
[----:B------:R-:W-:Y:S01]  /*2070*/  ISETP.GE.AND P0, PT, R6, UR7, PT ;  /* 0x0000000706007c0c */ /* 0x000fe2000bf06270 */
[----:B------:R-:W-:Y:S01]  /*2080*/  ULDC.64 UR4, c[0x0][0x5d0] ;  /* 0x0001740000047ab9 */ /* 0x000fe20000000a00 */
[--C-:B------:R-:W-:Y:S01]  /*2090*/  SHF.R.S32.HI R9, RZ, 0x1f, R8.reuse ;  /* 0x0000001fff097819 */ /* 0x100fe20000011408 */
[----:B------:R-:W-:Y:S01]  /*20a0*/  ULDC UR10, c[0x0][0x284] ;  /* 0x0000a100000a7ab9 */ /* 0x000fe20000000800 */
[----:B------:R-:W-:Y:S01]  /*20b0*/  IMAD R0, R11, UR4, RZ ;  /* 0x000000040b007c24 */ /* 0x000fe2000f8e02ff */
[----:B------:R-:W-:Y:S01]  /*20c0*/  UISETP.LT.U32.AND UP0, UPT, UR43, 0x3, UP0 ;  /* 0x000000032b00788c */ /* 0x000fe20008701070 */
[----:B------:R-:W-:Y:S01]  /*20d0*/  ISETP.GE.OR P0, PT, R10, UR10, P0 ;  /* 0x0000000a0a007c0c */ /* 0x000fe20008706670 */
[----:B------:R-:W-:Y:S01]  /*20e0*/  IMAD.WIDE.U32 R4, R99, UR4, R8 ;  /* 0x0000000463047c25 */ /* 0x000fe2000f8e0008 */
[----:B------:R-:W-:Y:S01]  /*20f0*/  ULDC.64 UR8, c[0x0][0x5c8] ;  /* 0x0001720000087ab9 */ /* 0x000fe20000000a00 */
[----:B------:R-:W-:-:S02]  /*2100*/  USEL UR6, URZ, 0x1, !UP0 ;  /* 0x000000013f067887 */ /* 0x000fc4000c000000 */
[----:B------:R-:W-:Y:S01]  /*2110*/  IMAD R3, R99, UR5, R0 ;  /* 0x0000000563037c24 */ /* 0x000fe2000f8e0200 */
[----:B------:R-:W-:Y:S01]  /*2120*/  @UP1 UIMAD.WIDE.U32 UR4, UR42, -0x55555555, URZ ;  /* 0xaaaaaaab2a0418a5 */ /* 0x000fe2000f8e003f */
[----:B------:R-:W-:Y:S01]  /*2130*/  IMAD.WIDE R100, R101, 0x80, R22 ;  /* 0x0000008065647825 */ /* 0x000fe200078e0216 */
[----:B------:R-:W-:Y:S02]  /*2140*/  ULOP3.LUT UR40, UR40, UR6, URZ, 0x3c, !UPT ;  /* 0x0000000628287292 */ /* 0x000fe4000f8e3c3f */
[----:B------:R-:W-:Y:S01]  /*2150*/  @UP1 USHF.R.U32.HI UR4, URZ, 0x1, UR5 ;  /* 0x000000013f041899 */ /* 0x000fe20008011605 */
[----:B------:R-:W-:Y:S02]  /*2160*/  IMAD.IADD R5, R5, 0x1, R3 ;  /* 0x0000000105057824 */ /* 0x000fe400078e0203 */
[----:B------:R-:W-:Y:S01]  /*2170*/  IMAD R3, R101, UR8, RZ ;  /* 0x0000000865037c24 */ /* 0x000fe2000f8e02ff */
[----:B------:R-:W-:Y:S01]  /*2180*/  @UP1 ULOP3.LUT UR40, UR40, 0x1, UR4, 0x78, !UPT ;  /* 0x0000000128281892 */ /* 0x000fe2000f8e7804 */
[----:B------:R-:W-:-:S04]  /*2190*/  IMAD.WIDE.U32 R102, R100, UR8, R4 ;  /* 0x0000000864667c25 */ /* 0x000fc8000f8e0004 */
[----:B------:R-:W-:Y:S02]  /*21a0*/  IMAD R7, R100, UR9, R3 ;  /* 0x0000000964077c24 */ /* 0x000fe4000f8e0203 */
[----:B------:R-:W-:Y:S01]  /*21b0*/  IMAD.MOV.U32 R0, RZ, RZ, -0x1 ;  /* 0xffffffffff007424 */ /* 0x000fe200078e00ff */
[----:B------:R-:W-:Y:S06]  /*21c0*/  @P0 BRA `(.L_x_28) ;  /* 0x0000004000100947 */ /* 0x000fec0003800000 */
[----:B-----5:R-:W-:Y:S01]  /*21d0*/  FSETP.NEU.AND P1, PT, R88, RZ, PT ;  /* 0x000000ff5800720b */ /* 0x020fe20003f2d000 */
[----:B------:R-:W-:Y:S01]  /*21e0*/  IMAD.IADD R4, R89, 0x1, -R6 ;  /* 0x0000000159047824 */ /* 0x000fe200078e0a06 */
[----:B------:R-:W-:Y:S01]  /*21f0*/  BSSY B0, `(.L_x_28) ;  /* 0x0000401000007945 */ /* 0x000fe20003800000 */
[----:B------:R-:W-:Y:S02]  /*2200*/  IMAD.IADD R3, R97, 0x1, -R10 ;  /* 0x0000000161037824 */ /* 0x000fe400078e0a0a */
[----:B------:R-:W-:Y:S01]  /*2210*/  IMAD.IADD R113, R103, 0x1, R7 ;  /* 0x0000000167717824 */ /* 0x000fe200078e0207 */
[----:B------:R-:W-:-:S04]  /*2220*/  ISETP.GT.AND P0, PT, R4, RZ, PT ;  /* 0x000000ff0400720c */ /* 0x000fc80003f04270 */
[----:B------:R-:W-:-:S03]  /*2230*/  ISETP.GT.AND P2, PT, R3, RZ, P0 ;  /* 0x000000ff0300720c */ /* 0x000fc60000744270 */
[----:B------:R-:W-:Y:S10]  /*2240*/  @!P1 BRA `(.L_x_29) ;  /* 0x0000002c001c9947 */ /* 0x000ff40003800000 */
[----:B------:R-:W0:Y:S01]  /*2250*/  LDC.64 R106, c[0x0][0x5b8] ;  /* 0x00016e00ff6a7b82 */ /* 0x000e220000000a00 */
[----:B------:R-:W-:-:S07]  /*2260*/  ULDC.64 UR4, c[0x0][0x5c0] ;  /* 0x0001700000047ab9 */ /* 0x000fce0000000a00 */
[----:B------:R-:W1:Y:S08]  /*2270*/  LDC.64 R108, c[0x0][0x5b0] ;  /* 0x00016c00ff6c7b82 */ /* 0x000e700000000a00 */
[----:B------:R-:W2:Y:S01]  /*2280*/  LDC.64 R110, c[0x0][0x5a8] ;  /* 0x00016a00ff6e7b82 */ /* 0x000ea20000000a00 */
[-C--:B0-----:R-:W-:Y:S02]  /*2290*/  IMAD R6, R11, R106.reuse, RZ ;  /* 0x0000006a0b067224 */ /* 0x081fe400078e02ff */
[----:B------:R-:W-:-:S04]  /*22a0*/  IMAD.WIDE.U32 R104, R99, R106, R8 ;  /* 0x0000006a63687225 */ /* 0x000fc800078e0008 */
[----:B------:R-:W-:Y:S02]  /*22b0*/  IMAD R103, R99, R107, R6 ;  /* 0x0000006b63677224 */ /* 0x000fe400078e0206 */
[-C--:B-1----:R-:W-:Y:S02]  /*22c0*/  IMAD R5, R101, R108.reuse, RZ ;  /* 0x0000006c65057224 */ /* 0x082fe400078e02ff */
[----:B------:R-:W-:Y:S02]  /*22d0*/  IMAD.IADD R13, R105, 0x1, R103 ;  /* 0x00000001690d7824 */ /* 0x000fe400078e0267 */
[----:B------:R-:W-:Y:S02]  /*22e0*/  IMAD.MOV.U32 R12, RZ, RZ, R104 ;  /* 0x000000ffff0c7224 */ /* 0x000fe400078e0068 */
[C---:B------:R-:W-:Y:S02]  /*22f0*/  IMAD R101, R100.reuse, R109, R5 ;  /* 0x0000006d64657224 */ /* 0x040fe400078e0205 */
[----:B------:R-:W-:-:S04]  /*2300*/  IMAD.WIDE.U32 R6, R100, R108, R12 ;  /* 0x0000006c64067225 */ /* 0x000fc800078e000c */
[----:B------:R-:W-:Y:S01]  /*2310*/  IMAD.IADD R5, R7, 0x1, R101 ;  /* 0x0000000107057824 */ /* 0x000fe200078e0265 */
[----:B--2---:R-:W-:-:S04]  /*2320*/  LEA R14, P1, R6, R110, 0x2 ;  /* 0x0000006e060e7211 */ /* 0x004fc800078210ff */
[----:B------:R-:W-:-:S05]  /*2330*/  LEA.HI.X R15, R6, R111, R5, 0x2, P1 ;  /* 0x0000006f060f7211 */ /* 0x000fca00008f1405 */
[----:B------:R0:W2:Y:S01]  /*2340*/  @P2 LDG.E.LTC128B R5, desc[UR36][R14.64] ;  /* 0x000000240e052981 */ /* 0x0000a2000c1e1920 */
[----:B------:R-:W-:Y:S01]  /*2350*/  LEA R10, P3, R102, UR4, 0x2 ;  /* 0x00000004660a7c11 */ /* 0x000fe2000f8610ff */
[----:B------:R-:W-:Y:S01]  /*2360*/  IMAD.WIDE.U32 R6, R100, R108, R8 ;  /* 0x0000006c64067225 */ /* 0x000fe200078e0008 */
[----:B------:R-:W-:Y:S01]  /*2370*/  ISETP.GT.AND P1, PT, R4, 0x1, PT ;  /* 0x000000010400780c */ /* 0x000fe20003f24270 */
[----:B------:R-:W-:Y:S02]  /*2380*/  BSSY B1, `(.L_x_30) ;  /* 0x0000012000017945 */ /* 0x000fe40003800000 */
[----:B------:R-:W-:Y:S02]  /*2390*/  IMAD.IADD R7, R101, 0x1, R7 ;  /* 0x0000000165077824 */ /* 0x000fe400078e0207 */
[----:B------:R-:W-:Y:S01]  /*23a0*/  IMAD.WIDE.U32 R20, R99, R106, R6 ;  /* 0x0000006a63147225 */ /* 0x000fe200078e0006 */
[----:B0-----:R-:W-:-:S03]  /*23b0*/  SHF.L.U64.HI R15, R108, 0x3, R109 ;  /* 0x000000036c0f7819 */ /* 0x001fc6000001026d */
[----:B------:R-:W-:Y:S01]  /*23c0*/  IMAD.IADD R7, R103, 0x1, R21 ;  /* 0x0000000167077824 */ /* 0x000fe200078e0215 */
[----:B------:R-:W-:Y:S01]  /*23d0*/  LEA R6, P4, R20, R110, 0x2 ;  /* 0x0000006e14067211 */ /* 0x000fe200078810ff */
[----:B------:R-:W-:-:S03]  /*23e0*/  IMAD.SHL.U32 R14, R108, 0x8, RZ ;  /* 0x000000086c0e7824 */ /* 0x000fc600078e00ff */
[----:B------:R-:W-:Y:S01]  /*23f0*/  LEA.HI.X R7, R20, R111, R7, 0x2, P4 ;  /* 0x0000006f14077211 */ /* 0x000fe200020f1407 */
[----:B------:R-:W-:Y:S01]  /*2400*/  IMAD.WIDE.U32 R20, R100, R108, R14 ;  /* 0x0000006c64147225 */ /* 0x000fe200078e000e */
[----:B--2---:R-:W-:-:S05]  /*2410*/  LOP3.LUT R11, R5, 0xffffe000, RZ, 0xc0, !PT ;  /* 0xffffe000050b7812 */ /* 0x004fca00078ec0ff */
[----:B------:R-:W-:-:S04]  /*2420*/  FMUL R11, R11, R88 ;  /* 0x000000580b0b7220 */ /* 0x000fc80000400000 */
[----:B------:R-:W-:Y:S01]  /*2430*/  FFMA R107, R24, R19, R11 ;  /* 0x00000013186b7223 */ /* 0x000fe2000000000b */
[----:B------:R-:W-:Y:S02]  /*2440*/  LEA.HI.X R11, R102, UR5, R113, 0x2, P3 ;  /* 0x00000005660b7c11 */ /* 0x000fe400098f1471 */
[----:B------:R-:W-:Y:S02]  /*2450*/  ISETP.GT.AND P3, PT, R3, RZ, P1 ;  /* 0x000000ff0300720c */ /* 0x000fe40000f64270 */
[----:B------:R-:W-:-:S05]  /*2460*/  F2FP.TF32.F32.PACK_B R107, R107 ;  /* 0x0000006bff6b723e */ /* 0x000fca00024050ff */
[----:B------:R0:W-:Y:S06]  /*2470*/  @P2 STG.E desc[UR36][R10.64], R107 ;  /* 0x0000006b0a002986 */ /* 0x0001ec000c101924 */
[----:B------:R-:W-:Y:S05]  /*2480*/  @!P3 BRA `(.L_x_31) ;  /* 0x000000000004b947 */ /* 0x000fea0003800000 */
[----:B------:R1:W5:Y:S02]  /*2490*/  LDG.E.LTC128B R5, desc[UR36][R6.64+0x4] ;  /* 0x0000042406057981 */ /* 0x000364000c1e1920 */
.L_x_31:
[----:B------:R-:W-:Y:S05]  /*24a0*/  BSYNC B1 ;  /* 0x0000000000017941 */ /* 0x000fea0003800000 */
.L_x_30:
[----:B-----5:R-:W-:Y:S01]  /*24b0*/  LOP3.LUT R15, R5, 0xffffe000, RZ, 0xc0, !PT ;  /* 0xffffe000050f7812 */ /* 0x020fe200078ec0ff */
[----:B------:R-:W-:Y:S01]  /*24c0*/  IMAD.IADD R101, R101, 0x1, R21 ;  /* 0x0000000165657824 */ /* 0x000fe200078e0215 */
[----:B------:R-:W-:Y:S01]  /*24d0*/  IADD3 R104, P2, R104, R20, RZ ;  /* 0x0000001468687210 */ /* 0x000fe20007f5e0ff */
[----:B------:R-:W-:Y:S01]  /*24e0*/  IMAD.MOV.U32 R24, RZ, RZ, R5 ;  /* 0x000000ffff187224 */ /* 0x000fe200078e0005 */
[----:B------:R-:W-:Y:S01]  /*24f0*/  ISETP.GT.AND P0, PT, R3, 0x8, P0 ;  /* 0x000000080300780c */ /* 0x000fe20000704270 */
[----:B------:R-:W-:Y:S02]  /*2500*/  FMUL R12, R15, R88 ;  /* 0x000000580f0c7220 */ /* 0x000fe40000400000 */
[----:B------:R-:W-:Y:S01]  /*2510*/  IMAD.X R13, R101, 0x1, R13, P2 ;  /* 0x00000001650d7824 */ /* 0x000fe200010e060d */
[----:B------:R-:W-:Y:S01]  /*2520*/  LEA R14, P2, R104, R110, 0x2 ;  /* 0x0000006e680e7211 */ /* 0x000fe200078410ff */
[----:B------:R-:W-:-:S03]  /*2530*/  FFMA R25, R25, R19, R12 ;  /* 0x0000001319197223 */ /* 0x000fc6000000000c */
[----:B------:R-:W-:Y:S02]  /*2540*/  LEA.HI.X R15, R104, R111, R13, 0x2, P2 ;  /* 0x0000006f680f7211 */ /* 0x000fe400010f140d */
[----:B------:R-:W-:-:S05]  /*2550*/  F2FP.TF32.F32.PACK_B R25, R25 ;  /* 0x00000019ff19723e */ /* 0x000fca00024050ff */
[----:B------:R2:W-:Y:S04]  /*2560*/  @P3 STG.E desc[UR36][R10.64+0x4], R25 ;  /* 0x000004190a003986 */ /* 0x0005e8000c101924 */
[----:B------:R-:W3:Y:S01]  /*2570*/  @P0 LDG.E.LTC128B R24, desc[UR36][R14.64] ;  /* 0x000000240e180981 */ /* 0x000ee2000c1e1920 */
[----:B------:R-:W-:Y:S01]  /*2580*/  IADD3 R20, P2, R8, R20, RZ ;  /* 0x0000001408147210 */ /* 0x000fe20007f5e0ff */
[----:B------:R-:W-:Y:S01]  /*2590*/  BSSY B1, `(.L_x_32) ;  /* 0x0000011000017945 */ /* 0x000fe20003800000 */
[----:B------:R-:W-:-:S03]  /*25a0*/  ISETP.GT.AND P1, PT, R3, 0x8, P1 ;  /* 0x000000080300780c */ /* 0x000fc60000f24270 */
[----:B------:R-:W-:Y:S01]  /*25b0*/  IMAD.X R21, R9, 0x1, R101, P2 ;  /* 0x0000000109157824 */ /* 0x000fe200010e0665 */
[C---:B------:R-:W-:Y:S02]  /*25c0*/  SHF.L.U64.HI R9, R92.reuse, 0x2, R91 ;  /* 0x000000025c097819 */ /* 0x040fe4000001025b */
[----:B------:R-:W-:Y:S01]  /*25d0*/  LEA R12, P2, R92, R10, 0x2 ;  /* 0x0000000a5c0c7211 */ /* 0x000fe200078410ff */
[----:B------:R-:W-:-:S04]  /*25e0*/  IMAD.WIDE.U32 R20, R99, R106, R20 ;  /* 0x0000006a63147225 */ /* 0x000fc800078e0014 */
[----:B------:R-:W-:Y:S01]  /*25f0*/  IMAD.X R13, R9, 0x1, R11, P2 ;  /* 0x00000001090d7824 */ /* 0x000fe200010e060b */
[----:B------:R-:W-:Y:S02]  /*2600*/  LEA R8, P3, R20, R110, 0x2 ;  /* 0x0000006e14087211 */ /* 0x000fe400078610ff */
[----:B---3--:R-:W-:-:S05]  /*2610*/  LOP3.LUT R5, R24, 0xffffe000, RZ, 0xc0, !PT ;  /* 0xffffe00018057812 */ /* 0x008fca00078ec0ff */
[----:B------:R-:W-:-:S04]  /*2620*/  FMUL R5, R5, R88 ;  /* 0x0000005805057220 */ /* 0x000fc80000400000 */
[----:B------:R-:W-:Y:S01]  /*2630*/  FFMA R99, R26, R19, R5 ;  /* 0x000000131a637223 */ /* 0x000fe20000000005 */
[----:B------:R-:W-:-:S04]  /*2640*/  IMAD.IADD R5, R103, 0x1, R21 ;  /* 0x0000000167057824 */ /* 0x000fc800078e0215 */
[----:B------:R-:W-:Y:S02]  /*2650*/  F2FP.TF32.F32.PACK_B R99, R99 ;  /* 0x00000063ff63723e */ /* 0x000fe400024050ff */
[----:B------:R-:W-:-:S03]  /*2660*/  LEA.HI.X R9, R20, R111, R5, 0x2, P3 ;  /* 0x0000006f14097211 */ /* 0x000fc600018f1405 */
[----:B------:R2:W-:Y:S01]  /*2670*/  @P0 STG.E desc[UR36][R12.64], R99 ;  /* 0x000000630c000986 */ /* 0x0005e2000c101924 */
[----:B------:R-:W-:Y:S05]  /*2680*/  @!P1 BRA `(.L_x_33) ;  /* 0x0000000000049947 */ /* 0x000fea0003800000 */
[----:B------:R3:W5:Y:S02]  /*2690*/  LDG.E.LTC128B R24, desc[UR36][R8.64+0x4] ;  /* 0x0000042408187981 */ /* 0x000764000c1e1920 */
.L_x_33:
[----:B------:R-:W-:Y:S05]  /*26a0*/  BSYNC B1 ;  /* 0x0000000000017941 */ /* 0x000fea0003800000 */
.L_x_32:
[----:B-----5:R-:W-:Y:S01]  /*26b0*/  LOP3.LUT R5, R24, 0xffffe000, RZ, 0xc0, !PT ;  /* 0xffffe00018057812 */ /* 0x020fe200078ec0ff */
[----:B------:R-:W-:Y:S01]  /*26c0*/  BSSY B1, `(.L_x_34) ;  /* 0x0000009000017945 */ /* 0x000fe20003800000 */
[----:B------:R-:W-:-:S03]  /*26d0*/  ISETP.GT.AND P0, PT, R4, 0x8, PT ;  /* 0x000000080400780c */ /* 0x000fc60003f04270 */
[----:B------:R-:W-:Y:S01]  /*26e0*/  FMUL R14, R5, R88 ;  /* 0x00000058050e7220 */ /* 0x000fe20000400000 */
[----:B------:R-:W-:-:S03]  /*26f0*/  ISETP.GT.AND P2, PT, R3, RZ, P0 ;  /* 0x000000ff0300720c */ /* 0x000fc60000744270 */
[----:B------:R-:W-:-:S05]  /*2700*/  FFMA R27, R27, R19, R14 ;  /* 0x000000131b1b7223 */ /* 0x000fca000000000e */
[----:B------:R-:W-:-:S05]  /*2710*/  F2FP.TF32.F32.PACK_B R27, R27 ;  /* 0x0000001bff1b723e */ /* 0x000fca00024050ff */
[----:B------:R4:W-:Y:S01]  /*2720*/  @P1 STG.E desc[UR36][R12.64+0x4], R27 ;  /* 0x0000041b0c001986 */ /* 0x0009e2000c101924 */
[----:B------:R-:W-:Y:S05]  /*2730*/  @!P2 BRA `(.L_x_35) ;  /* 0x000000000004a947 */ /* 0x000fea0003800000 */
[----:B------:R0:W5:Y:S02]  /*2740*/  LDG.E.LTC128B R24, desc[UR36][R6.64+0x20] ;  /* 0x0000202406187981 */ /* 0x000164000c1e1920 */
.L_x_35:
[----:B------:R-:W-:Y:S05]  /*2750*/  BSYNC B1 ;  /* 0x0000000000017941 */ /* 0x000fea0003800000 */
.L_x_34:
        /* <DEDUP_REMOVED lines=10> */
.L_x_37:
[----:B------:R-:W-:Y:S05]  /*2800*/  BSYNC B1 ;  /* 0x0000000000017941 */ /* 0x000fea0003800000 */
.L_x_36:
[----:B0----5:R-:W-:Y:S01]  /*2810*/  LOP3.LUT R5, R24, 0xffffe000, RZ, 0xc0, !PT ;  /* 0xffffe00018057812 */ /* 0x021fe200078ec0ff */
[----:B------:R-:W-:Y:S01]  /*2820*/  BSSY B1, `(.L_x_38) ;  /* 0x0000008000017945 */ /* 0x000fe20003800000 */
[----:B------:R-:W-:-:S03]  /*2830*/  ISETP.GT.AND P0, PT, R3, 0x8, P0 ;  /* 0x000000080300780c */ /* 0x000fc60000704270 */
[----:B------:R-:W-:-:S04]  /*2840*/  FMUL R14, R5, R88 ;  /* 0x00000058050e7220 */ /* 0x000fc80000400000 */
[----:B------:R-:W-:-:S05]  /*2850*/  FFMA R29, R29, R19, R14 ;  /* 0x000000131d1d7223 */ /* 0x000fca000000000e */
[----:B------:R-:W-:-:S05]  /*2860*/  F2FP.TF32.F32.PACK_B R29, R29 ;  /* 0x0000001dff1d723e */ /* 0x000fca00024050ff */
[----:B------:R0:W-:Y:S01]  /*2870*/  @P3 STG.E desc[UR36][R10.64+0x24], R29 ;  /* 0x0000241d0a003986 */ /* 0x0001e2000c101924 */
[----:B------:R-:W-:Y:S05]  /*2880*/  @!P0 BRA `(.L_x_39) ;  /* 0x0000000000048947 */ /* 0x000fea0003800000 */
[----:B------:R0:W5:Y:S02]  /*2890*/  LDG.E.LTC128B R24, desc[UR36][R8.64+0x20] ;  /* 0x0000202408187981 */ /* 0x000164000c1e1920 */
.L_x_39:
[----:B------:R-:W-:Y:S05]  /*28a0*/  BSYNC B1 ;  /* 0x0000000000017941 */ /* 0x000fea0003800000 */
.L_x_38:
[----:B-----5:R-:W-:Y:S01]  /*28b0*/  LOP3.LUT R5, R24, 0xffffe000, RZ, 0xc0, !PT ;  /* 0xffffe00018057812 */ /* 0x020fe200078ec0ff */
        /* <DEDUP_REMOVED lines=8> */
.L_x_41:
[----:B------:R-:W-:Y:S05]  /*2940*/  BSYNC B1 ;  /* 0x0000000000017941 */ /* 0x000fea0003800000 */
.L_x_40:
[----:B0----5:R-:W-:Y:S01]  /*2950*/  LOP3.LUT R5, R24, 0xffffe000, RZ, 0xc0, !PT ;  /* 0xffffe00018057812 */ /* 0x021fe200078ec0ff */
        /* <DEDUP_REMOVED lines=9> */
.L_x_43:
[----:B------:R-:W-:Y:S05]  /*29f0*/  BSYNC B1 ;  /* 0x0000000000017941 */ /* 0x000fea0003800000 */
.L_x_42:
        /* <DEDUP_REMOVED lines=10> */
.L_x_45:
[----:B------:R-:W-:Y:S05]  /*2aa0*/  BSYNC B1 ;  /* 0x0000000000017941 */ /* 0x000fea0003800000 */
.L_x_44:
        /* <DEDUP_REMOVED lines=9> */
.L_x_47:
[----:B------:R-:W-:Y:S05]  /*2b40*/  BSYNC B1 ;  /* 0x0000000000017941 */ /* 0x000fea0003800000 */
.L_x_46:
        /* <DEDUP_REMOVED lines=9> */
.L_x_49:
[----:B------:R-:W-:Y:S05]  /*2be0*/  BSYNC B1 ;  /* 0x0000000000017941 */ /* 0x000fea0003800000 */
.L_x_48:
        /* <DEDUP_REMOVED lines=10> */
.L_x_51:
[----:B------:R-:W-:Y:S05]  /*2c90*/  BSYNC B1 ;  /* 0x0000000000017941 */ /* 0x000fea0003800000 */
.L_x_50:
        /* <DEDUP_REMOVED lines=10> */
.L_x_53:
[----:B------:R-:W-:Y:S05]  /*2d40*/  BSYNC B1 ;  /* 0x0000000000017941 */ /* 0x000fea0003800000 */
.L_x_52:
        /* <DEDUP_REMOVED lines=9> */
.L_x_55:
[----:B------:R-:W-:Y:S05]  /*2de0*/  BSYNC B1 ;  /* 0x0000000000017941 */ /* 0x000fea0003800000 */
.L_x_54:
        /* <DEDUP_REMOVED lines=9> */
.L_x_57:
[----:B------:R-:W-:Y:S05]  /*2e80*/  BSYNC B1 ;  /* 0x0000000000017941 */ /* 0x000fea0003800000 */
.L_x_56:
        /* <DEDUP_REMOVED lines=10> */
.L_x_59:
[----:B------:R-:W-:Y:S05]  /*2f30*/  BSYNC B1 ;  /* 0x0000000000017941 */ /* 0x000fea0003800000 */
.L_x_58:
        /* <DEDUP_REMOVED lines=10> */
.L_x_61:
[----:B------:R-:W-:Y:S05]  /*2fe0*/  BSYNC B1 ;  /* 0x0000000000017941 */ /* 0x000fea0003800000 */
.L_x_60:
        /* <DEDUP_REMOVED lines=9> */
.L_x_63:
[----:B------:R-:W-:Y:S05]  /*3080*/  BSYNC B1 ;  /* 0x0000000000017941 */ /* 0x000fea0003800000 */
.L_x_62:
        /* <DEDUP_REMOVED lines=9> */
.L_x_65:
[----:B------:R-:W-:Y:S05]  /*3120*/  BSYNC B1 ;  /* 0x0000000000017941 */ /* 0x000fea0003800000 */
.L_x_64:
        /* <DEDUP_REMOVED lines=10> */
.L_x_67:
[----:B------:R-:W-:Y:S05]  /*31d0*/  BSYNC B1 ;  /* 0x0000000000017941 */ /* 0x000fea0003800000 */
.L_x_66:
        /* <DEDUP_REMOVED lines=10> */
.L_x_69:
[----:B------:R-:W-:Y:S05]  /*3280*/  BSYNC B1 ;  /* 0x0000000000017941 */ /* 0x000fea0003800000 */
.L_x_68:
        /* <DEDUP_REMOVED lines=9> */
.L_x_71:
[----:B------:R-:W-:Y:S05]  /*3320*/  BSYNC B1 ;  /* 0x0000000000017941 */ /* 0x000fea0003800000 */
.L_x_70:
        /* <DEDUP_REMOVED lines=9> */
.L_x_73:
[----:B------:R-:W-:Y:S05]  /*33c0*/  BSYNC B1 ;  /* 0x0000000000017941 */ /* 0x000fea0003800000 */
.L_x_72:
        /* <DEDUP_REMOVED lines=10> */
.L_x_75:
[----:B------:R-:W-:Y:S05]  /*3470*/  BSYNC B1 ;  /* 0x0000000000017941 */ /* 0x000fea0003800000 */
.L_x_74:
        /* <DEDUP_REMOVED lines=10> */
.L_x_77:
[----:B------:R-:W-:Y:S05]  /*3520*/  BSYNC B1 ;  /* 0x0000000000017941 */ /* 0x000fea0003800000 */
.L_x_76:
        /* <DEDUP_REMOVED lines=9> */
.L_x_79:
[----:B------:R-:W-:Y:S05]  /*35c0*/  BSYNC B1 ;  /* 0x0000000000017941 */ /* 0x000fea0003800000 */
.L_x_78:
        /* <DEDUP_REMOVED lines=9> */
.L_x_81:
[----:B------:R-:W-:Y:S05]  /*3660*/  BSYNC B1 ;  /* 0x0000000000017941 */ /* 0x000fea0003800000 */
.L_x_80:
        /* <DEDUP_REMOVED lines=10> */
.L_x_83:
[----:B------:R-:W-:Y:S05]  /*3710*/  BSYNC B1 ;  /* 0x0000000000017941 */ /* 0x000fea0003800000 */
.L_x_82:
        /* <DEDUP_REMOVED lines=10> */
.L_x_85:
[----:B------:R-:W-:Y:S05]  /*37c0*/  BSYNC B1 ;  /* 0x0000000000017941 */ /* 0x000fea0003800000 */
.L_x_84:
        /* <DEDUP_REMOVED lines=9> */
.L_x_87:
[----:B------:R-:W-:Y:S05]  /*3860*/  BSYNC B1 ;  /* 0x0000000000017941 */ /* 0x000fea0003800000 */
.L_x_86:
        /* <DEDUP_REMOVED lines=9> */
.L_x_89:
[----:B------:R-:W-:Y:S05]  /*3900*/  BSYNC B1 ;  /* 0x0000000000017941 */ /* 0x000fea0003800000 */
.L_x_88:
        /* <DEDUP_REMOVED lines=10> */
.L_x_91:
[----:B------:R-:W-:Y:S05]  /*39b0*/  BSYNC B1 ;  /* 0x0000000000017941 */ /* 0x000fea0003800000 */
.L_x_90:
        /* <DEDUP_REMOVED lines=10> */
.L_x_93:
[----:B------:R-:W-:Y:S05]  /*3a60*/  BSYNC B1 ;  /* 0x0000000000017941 */ /* 0x000fea0003800000 */
.L_x_92:
        /* <DEDUP_REMOVED lines=9> */
.L_x_95:
[----:B------:R-:W-:Y:S05]  /*3b00*/  BSYNC B1 ;  /* 0x0000000000017941 */ /* 0x000fea0003800000 */
.L_x_94:
        /* <DEDUP_REMOVED lines=9> */
.L_x_97:
[----:B------:R-:W-:Y:S05]  /*3ba0*/  BSYNC B1 ;  /* 0x0000000000017941 */ /* 0x000fea0003800000 */
.L_x_96:
        /* <DEDUP_REMOVED lines=10> */
.L_x_99:
[----:B------:R-:W-:Y:S05]  /*3c50*/  BSYNC B1 ;  /* 0x0000000000017941 */ /* 0x000fea0003800000 */
.L_x_98:
        /* <DEDUP_REMOVED lines=10> */
.L_x_101:
[----:B------:R-:W-:Y:S05]  /*3d00*/  BSYNC B1 ;  /* 0x0000000000017941 */ /* 0x000fea0003800000 */
.L_x_100:
        /* <DEDUP_REMOVED lines=9> */
.L_x_103:
[----:B------:R-:W-:Y:S05]  /*3da0*/  BSYNC B1 ;  /* 0x0000000000017941 */ /* 0x000fea0003800000 */
.L_x_102:
        /* <DEDUP_REMOVED lines=9> */
.L_x_105:
[----:B------:R-:W-:Y:S05]  /*3e40*/  BSYNC B1 ;  /* 0x0000000000017941 */ /* 0x000fea0003800000 */
.L_x_104:
        /* <DEDUP_REMOVED lines=10> */
.L_x_107:
[----:B------:R-:W-:Y:S05]  /*3ef0*/  BSYNC B1 ;  /* 0x0000000000017941 */ /* 0x000fea0003800000 */
.L_x_106:
        /* <DEDUP_REMOVED lines=10> */
.L_x_109:
[----:B------:R-:W-:Y:S05]  /*3fa0*/  BSYNC B1 ;  /* 0x0000000000017941 */ /* 0x000fea0003800000 */
.L_x_108:
        /* <DEDUP_REMOVED lines=9> */
.L_x_111:
[----:B------:R-:W-:Y:S05]  /*4040*/  BSYNC B1 ;  /* 0x0000000000017941 */ /* 0x000fea0003800000 */
.L_x_110:
        /* <DEDUP_REMOVED lines=9> */
.L_x_113:
[----:B------:R-:W-:Y:S05]  /*40e0*/  BSYNC B1 ;  /* 0x0000000000017941 */ /* 0x000fea0003800000 */
.L_x_112:
        /* <DEDUP_REMOVED lines=10> */
.L_x_115:
[----:B------:R-:W-:Y:S05]  /*4190*/  BSYNC B1 ;  /* 0x0000000000017941 */ /* 0x000fea0003800000 */
.L_x_114:
        /* <DEDUP_REMOVED lines=10> */
.L_x_117:
[----:B------:R-:W-:Y:S05]  /*4240*/  BSYNC B1 ;  /* 0x0000000000017941 */ /* 0x000fea0003800000 */
.L_x_116:
        /* <DEDUP_REMOVED lines=9> */
.L_x_119:
[----:B------:R-:W-:Y:S05]  /*42e0*/  BSYNC B1 ;  /* 0x0000000000017941 */ /* 0x000fea0003800000 */
.L_x_118:
        /* <DEDUP_REMOVED lines=9> */
.L_x_121:
[----:B------:R-:W-:Y:S05]  /*4380*/  BSYNC B1 ;  /* 0x0000000000017941 */ /* 0x000fea0003800000 */
.L_x_120:
        /* <DEDUP_REMOVED lines=10> */
.L_x_123:
[----:B------:R-:W-:Y:S05]  /*4430*/  BSYNC B1 ;  /* 0x0000000000017941 */ /* 0x000fea0003800000 */
.L_x_122:
        /* <DEDUP_REMOVED lines=10> */
.L_x_125:
[----:B------:R-:W-:Y:S05]  /*44e0*/  BSYNC B1 ;  /* 0x0000000000017941 */ /* 0x000fea0003800000 */
.L_x_124:
        /* <DEDUP_REMOVED lines=9> */
.L_x_127:
[----:B------:R-:W-:Y:S05]  /*4580*/  BSYNC B1 ;  /* 0x0000000000017941 */ /* 0x000fea0003800000 */
.L_x_126:
        /* <DEDUP_REMOVED lines=9> */
.L_x_129:
[----:B------:R-:W-:Y:S05]  /*4620*/  BSYNC B1 ;  /* 0x0000000000017941 */ /* 0x000fea0003800000 */
.L_x_128:
        /* <DEDUP_REMOVED lines=10> */
.L_x_131:
[----:B------:R-:W-:Y:S05]  /*46d0*/  BSYNC B1 ;  /* 0x0000000000017941 */ /* 0x000fea0003800000 */
.L_x_130:
        /* <DEDUP_REMOVED lines=10> */
.L_x_133:
[----:B------:R-:W-:Y:S05]  /*4780*/  BSYNC B1 ;  /* 0x0000000000017941 */ /* 0x000fea0003800000 */
.L_x_132:
        /* <DEDUP_REMOVED lines=9> */
.L_x_135:
[----:B------:R-:W-:Y:S05]  /*4820*/  BSYNC B1 ;  /* 0x0000000000017941 */ /* 0x000fea0003800000 */
.L_x_134:
        /* <DEDUP_REMOVED lines=9> */
.L_x_137:
[----:B------:R-:W-:Y:S05]  /*48c0*/  BSYNC B1 ;  /* 0x0000000000017941 */ /* 0x000fea0003800000 */
.L_x_136:
        /* <DEDUP_REMOVED lines=10> */
.L_x_139:
[----:B------:R-:W-:Y:S05]  /*4970*/  BSYNC B1 ;  /* 0x0000000000017941 */ /* 0x000fea0003800000 */
.L_x_138:
        /* <DEDUP_REMOVED lines=10> */
.L_x_141:
[----:B------:R-:W-:Y:S05]  /*4a20*/  BSYNC B1 ;  /* 0x0000000000017941 */ /* 0x000fea0003800000 */
.L_x_140:
        /* <DEDUP_REMOVED lines=9> */
.L_x_143:
[----:B------:R-:W-:Y:S05]  /*4ac0*/  BSYNC B1 ;  /* 0x0000000000017941 */ /* 0x000fea0003800000 */
.L_x_142:
        /* <DEDUP_REMOVED lines=9> */
.L_x_145:
[----:B------:R-:W-:Y:S05]  /*4b60*/  BSYNC B1 ;  /* 0x0000000000017941 */ /* 0x000fea0003800000 */
.L_x_144:
        /* <DEDUP_REMOVED lines=10> */
.L_x_147:
[----:B------:R-:W-:Y:S05]  /*4c10*/  BSYNC B1 ;  /* 0x0000000000017941 */ /* 0x000fea0003800000 */
.L_x_146:
[----:B-----5:R-:W-:Y:S01]  /*4c20*/  LOP3.LUT R5, R24, 0xffffe000, RZ, 0xc0, !PT ;  /* 0xffffe00018057812 */ /* 0x020fe200078ec0ff */
[----:B------:R-:W-:Y:S01]  /*4c30*/  BSSY B1, `(.L_x_148) ;  /* 0x000000b000017945 */ /* 0x000fe20003800000 */
[----:B------:R-:W-:Y:S01]  /*4c40*/  ISETP.GT.AND P1, PT, R4, 0x79, PT ;  /* 0x000000790400780c */ /* 0x000fe20003f24270 */
[----:B------:R-:W-:Y:S02]  /*4c50*/  @P2 IMAD.MOV.U32 R4, RZ, RZ, R10 ;  /* 0x000000ffff042224 */ /* 0x000fe400078e000a */
[----:B------:R-:W-:Y:S01]  /*4c60*/  FMUL R5, R5, R88 ;  /* 0x0000005805057220 */ /* 0x000fe20000400000 */
[----:B------:R-:W-:-:S03]  /*4c70*/  ISETP.GT.AND P3, PT, R3, RZ, P1 ;  /* 0x000000ff0300720c */ /* 0x000fc60000f64270 */
[----:B------:R-:W-:Y:S01]  /*4c80*/  FFMA R15, R84, R19, R5 ;  /* 0x00000013540f7223 */ /* 0x000fe20000000005 */
[----:B------:R-:W-:-:S04]  /*4c90*/  @P2 IMAD.MOV.U32 R5, RZ, RZ, R11 ;  /* 0x000000ffff052224 */ /* 0x000fc800078e000b */
[----:B------:R-:W-:-:S05]  /*4ca0*/  F2FP.TF32.F32.PACK_B R15, R15 ;  /* 0x0000000fff0f723e */ /* 0x000fca00024050ff */
[----:B------:R0:W-:Y:S01]  /*4cb0*/  @P2 STG.E desc[UR36][R4.64+0x1e0], R15 ;  /* 0x0001e00f04002986 */ /* 0x0001e2000c101924 */
[----:B------:R-:W-:Y:S05]  /*4cc0*/  @!P3 BRA `(.L_x_149) ;  /* 0x000000000004b947 */ /* 0x000fea0003800000 */
[----:B------:R0:W5:Y:S02]  /*4cd0*/  LDG.E.LTC128B R24, desc[UR36][R6.64+0x1e4] ;  /* 0x0001e42406187981 */ /* 0x000164000c1e1920 */
.L_x_149:
[----:B------:R-:W-:Y:S05]  /*4ce0*/  BSYNC B1 ;  /* 0x0000000000017941 */ /* 0x000fea0003800000 */
.L_x_148:
        /* <DEDUP_REMOVED lines=9> */
.L_x_151:
[----:B------:R-:W-:Y:S05]  /*4d80*/  BSYNC B1 ;  /* 0x0000000000017941 */ /* 0x000fea0003800000 */
.L_x_150:
[----:B-----5:R-:W-:Y:S01]  /*4d90*/  LOP3.LUT R5, R24, 0xffffe000, RZ, 0xc0, !PT ;  /* 0xffffe00018057812 */ /* 0x020fe200078ec0ff */
[----:B------:R-:W-:Y:S01]  /*4da0*/  @P0 IMAD.MOV.U32 R4, RZ, RZ, R12 ;  /* 0x000000ffff040224 */ /* 0x000fe200078e000c */
[----:B------:R-:W-:Y:S01]  /*4db0*/  ISETP.GT.AND P1, PT, R3, 0x8, P1 ;  /* 0x000000080300780c */ /* 0x000fe20000f24270 */
[----:B------:R-:W-:Y:S02]  /*4dc0*/  BSSY B1, `(.L_x_152) ;  /* 0x0000008000017945 */ /* 0x000fe40003800000 */
[----:B------:R-:W-:-:S04]  /*4dd0*/  FMUL R5, R5, R88 ;  /* 0x0000005805057220 */ /* 0x000fc80000400000 */
[----:B-1----:R-:W-:Y:S01]  /*4de0*/  FFMA R7, R86, R19, R5 ;  /* 0x0000001356077223 */ /* 0x002fe20000000005 */
[----:B------:R-:W-:-:S04]  /*4df0*/  @P0 IMAD.MOV.U32 R5, RZ, RZ, R13 ;  /* 0x000000ffff050224 */ /* 0x000fc800078e000d */
[----:B------:R-:W-:-:S05]  /*4e00*/  F2FP.TF32.F32.PACK_B R7, R7 ;  /* 0x00000007ff07723e */ /* 0x000fca00024050ff */
[----:B------:R1:W-:Y:S01]  /*4e10*/  @P0 STG.E desc[UR36][R4.64+0x1e0], R7 ;  /* 0x0001e00704000986 */ /* 0x0003e2000c101924 */
[----:B------:R-:W-:Y:S05]  /*4e20*/  @!P1 BRA `(.L_x_153) ;  /* 0x0000000000049947 */ /* 0x000fea0003800000 */
[----:B------:R0:W5:Y:S02]  /*4e30*/  LDG.E.LTC128B R24, desc[UR36][R8.64+0x1e4] ;  /* 0x0001e42408187981 */ /* 0x000164000c1e1920 */
.L_x_153:
[----:B------:R-:W-:Y:S05]  /*4e40*/  BSYNC B1 ;  /* 0x0000000000017941 */ /* 0x000fea0003800000 */
.L_x_152:
[----:B------:R-:W-:Y:S05]  /*4e50*/  @!P1 BRA `(.L_x_154) ;  /* 0x0000001000e89947 */ /* 0x000fea0003800000 */
[----:B-----5:R-:W-:-:S05]  /*4e60*/  LOP3.LUT R3, R24, 0xffffe000, RZ, 0xc0, !PT ;  /* 0xffffe00018037812 */ /* 0x020fca00078ec0ff */
[----:B-1----:R-:W-:-:S04]  /*4e70*/  FMUL R4, R3, R88 ;  /* 0x0000005803047220 */ /* 0x002fc80000400000 */
[----:B------:R-:W-:-:S05]  /*4e80*/  FFMA R87, R87, R19, R4 ;  /* 0x0000001357577223 */ /* 0x000fca0000000004 */
[----:B------:R-:W-:-:S05]  /*4e90*/  F2FP.TF32.F32.PACK_B R87, R87 ;  /* 0x00000057ff57723e */ /* 0x000fca00024050ff */
[----:B------:R1:W-:Y:S01]  /*4ea0*/  STG.E desc[UR36][R12.64+0x1e4], R87 ;  /* 0x0001e4570c007986 */ /* 0x0003e2000c101924 */
[----:B------:R-:W-:Y:S05]  /*4eb0*/  BRA `(.L_x_154) ;  /* 0x0000001000d07947 */ /* 0x000fea0003800000 */
.L_x_29:
[----:B------:R-:W-:Y:S01]  /*4ec0*/  ISETP.GT.AND P4, PT, R4, 0x1, PT ;  /* 0x000000010400780c */ /* 0x000fe20003f84270 */
[----:B------:R-:W-:Y:S01]  /*4ed0*/  ULDC.64 UR4, c[0x0][0x5c0] ;  /* 0x0001700000047ab9 */ /* 0x000fe20000000a00 */
[-C--:B------:R-:W-:Y:S01]  /*4ee0*/  FMUL R5, R24, R19.reuse ;  /* 0x0000001318057220 */ /* 0x080fe20000400000 */
[----:B------:R-:W-:Y:S01]  /*4ef0*/  LEA R6, P3, R102, UR4, 0x2 ;  /* 0x0000000466067c11 */ /* 0x000fe2000f8610ff */
[-C--:B------:R-:W-:Y:S01]  /*4f00*/  FMUL R25, R25, R19.reuse ;  /* 0x0000001319197220 */ /* 0x080fe20000400000 */
[----:B------:R-:W-:Y:S01]  /*4f10*/  ISETP.GT.AND P1, PT, R3, RZ, P4 ;  /* 0x000000ff0300720c */ /* 0x000fe20002724270 */
[-C--:B------:R-:W-:Y:S01]  /*4f20*/  FMUL R11, R26, R19.reuse ;  /* 0x000000131a0b7220 */ /* 0x080fe20000400000 */
[----:B------:R-:W-:Y:S01]  /*4f30*/  LEA.HI.X R7, R102, UR5, R113, 0x2, P3 ;  /* 0x0000000566077c11 */ /* 0x000fe200098f1471 */
[----:B------:R-:W-:Y:S01]  /*4f40*/  FMUL R27, R27, R19 ;  /* 0x000000131b1b7220 */ /* 0x000fe20000400000 */
[----:B------:R-:W-:Y:S01]  /*4f50*/  F2FP.TF32.F32.PACK_B R5, R5 ;  /* 0x00000005ff05723e */ /* 0x000fe200024050ff */
[----:B------:R-:W-:Y:S01]  /*4f60*/  FMUL R29, R29, R19 ;  /* 0x000000131d1d7220 */ /* 0x000fe20000400000 */
[----:B------:R-:W-:Y:S01]  /*4f70*/  F2FP.TF32.F32.PACK_B R25, R25 ;  /* 0x00000019ff19723e */ /* 0x000fe200024050ff */
[-C--:B------:R-:W-:Y:S01]  /*4f80*/  FMUL R31, R31, R19.reuse ;  /* 0x000000131f1f7220 */ /* 0x080fe20000400000 */
[C---:B------:R-:W-:Y:S01]  /*4f90*/  SHF.L.U64.HI R9, R92.reuse, 0x2, R91 ;  /* 0x000000025c097819 */ /* 0x040fe2000001025b */
[----:B------:R0:W-:Y:S01]  /*4fa0*/  @P2 STG.E desc[UR36][R6.64], R5 ;  /* 0x0000000506002986 */ /* 0x0001e2000c101924 */
[----:B------:R-:W-:Y:S01]  /*4fb0*/  LEA R8, P3, R92, R6, 0x2 ;  /* 0x000000065c087211 */ /* 0x000fe200078610ff */
[-C--:B------:R-:W-:Y:S01]  /*4fc0*/  FMUL R13, R32, R19.reuse ;  /* 0x00000013200d7220 */ /* 0x080fe20000400000 */
[C---:B------:R-:W-:Y:S01]  /*4fd0*/  ISETP.GT.AND P2, PT, R4.reuse, 0x8, PT ;  /* 0x000000080400780c */ /* 0x040fe20003f44270 */
[----:B------:R-:W-:Y:S01]  /*4fe0*/  @P1 STG.E desc[UR36][R6.64+0x4], R25 ;  /* 0x0000041906001986 */ /* 0x000fe2000c101924 */
[----:B------:R-:W-:Y:S01]  /*4ff0*/  ISETP.GT.AND P1, PT, R4, 0x9, PT ;  /* 0x000000090400780c */ /* 0x000fe20003f24270 */
[----:B------:R-:W-:Y:S01]  /*5000*/  IMAD.X R9, R9, 0x1, R7, P3 ;  /* 0x0000000109097824 */ /* 0x000fe200018e0607 */
[----:B------:R-:W-:Y:S01]  /*5010*/  ISETP.GT.AND P0, PT, R3, 0x8, P0 ;  /* 0x000000080300780c */ /* 0x000fe20000704270 */
[-C--:B------:R-:W-:Y:S01]  /*5020*/  FMUL R33, R33, R19.reuse ;  /* 0x0000001321217220 */ /* 0x080fe20000400000 */
[----:B------:R-:W-:Y:S01]  /*5030*/  ISETP.GT.AND P4, PT, R3, 0x8, P4 ;  /* 0x000000080300780c */ /* 0x000fe20002784270 */
[-C--:B------:R-:W-:Y:S01]  /*5040*/  FMUL R35, R35, R19.reuse ;  /* 0x0000001323237220 */ /* 0x080fe20000400000 */
[C---:B------:R-:W-:Y:S01]  /*5050*/  ISETP.GT.AND P5, PT, R3.reuse, RZ, P2 ;  /* 0x000000ff0300720c */ /* 0x040fe200017a4270 */
[-C--:B0-----:R-:W-:Y:S01]  /*5060*/  FMUL R5, R28, R19.reuse ;  /* 0x000000131c057220 */ /* 0x081fe20000400000 */
[----:B------:R-:W-:Y:S01]  /*5070*/  ISETP.GT.AND P3, PT, R3, RZ, P1 ;  /* 0x000000ff0300720c */ /* 0x000fe20000f64270 */
[----:B------:R-:W-:Y:S01]  /*5080*/  FMUL R37, R37, R19 ;  /* 0x0000001325257220 */ /* 0x000fe20000400000 */
[----:B------:R-:W-:Y:S01]  /*5090*/  F2FP.TF32.F32.PACK_B R11, R11 ;  /* 0x0000000bff0b723e */ /* 0x000fe200024050ff */
[----:B------:R-:W-:Y:S01]  /*50a0*/  FMUL R39, R39, R19 ;  /* 0x0000001327277220 */ /* 0x000fe20000400000 */
[----:B------:R-:W-:Y:S01]  /*50b0*/  F2FP.TF32.F32.PACK_B R27, R27 ;  /* 0x0000001bff1b723e */ /* 0x000fe200024050ff */
[----:B------:R-:W-:Y:S01]  /*50c0*/  FMUL R41, R41, R19 ;  /* 0x0000001329297220 */ /* 0x000fe20000400000 */
[----:B------:R-:W-:Y:S01]  /*50d0*/  F2FP.TF32.F32.PACK_B R5, R5 ;  /* 0x00000005ff05723e */ /* 0x000fe200024050ff */
[----:B------:R0:W-:Y:S01]  /*50e0*/  @P0 STG.E desc[UR36][R8.64], R11 ;  /* 0x0000000b08000986 */ /* 0x0001e2000c101924 */
[----:B------:R-:W-:Y:S01]  /*50f0*/  F2FP.TF32.F32.PACK_B R29, R29 ;  /* 0x0000001dff1d723e */ /* 0x000fe200024050ff */
[-C--:B------:R-:W-:Y:S01]  /*5100*/  FMUL R43, R43, R19.reuse ;  /* 0x000000132b2b7220 */ /* 0x080fe20000400000 */
[C---:B------:R-:W-:Y:S01]  /*5110*/  ISETP.GT.AND P0, PT, R4.reuse, 0x10, PT ;  /* 0x000000100400780c */ /* 0x040fe20003f04270 */
[----:B------:R-:W-:Y:S01]  /*5120*/  @P4 STG.E desc[UR36][R8.64+0x4], R27 ;  /* 0x0000041b08004986 */ /* 0x000fe2000c101924 */
[----:B------:R-:W-:Y:S01]  /*5130*/  ISETP.GT.AND P2, PT, R3, 0x8, P2 ;  /* 0x000000080300780c */ /* 0x000fe20001744270 */
[-C--:B------:R-:W-:Y:S01]  /*5140*/  FMUL R45, R45, R19.reuse ;  /* 0x000000132d2d7220 */ /* 0x080fe20000400000 */
[C---:B------:R-:W-:Y:S01]  /*5150*/  ISETP.GT.AND P1, PT, R3.reuse, 0x8, P1 ;  /* 0x000000080300780c */ /* 0x040fe20000f24270 */
[----:B------:R1:W-:Y:S01]  /*5160*/  @P5 STG.E desc[UR36][R6.64+0x20], R5 ;  /* 0x0000200506005986 */ /* 0x0003e2000c101924 */
[----:B------:R-:W-:Y:S01]  /*5170*/  ISETP.GT.AND P5, PT, R3, RZ, P0 ;  /* 0x000000ff0300720c */ /* 0x000fe200007a4270 */
[----:B------:R-:W-:Y:S01]  /*5180*/  FMUL R47, R47, R19 ;  /* 0x000000132f2f7220 */ /* 0x000fe20000400000 */
[----:B------:R-:W-:Y:S01]  /*5190*/  F2FP.TF32.F32.PACK_B R31, R31 ;  /* 0x0000001fff1f723e */ /* 0x000fe200024050ff */
[----:B------:R-:W-:Y:S01]  /*51a0*/  @P3 STG.E desc[UR36][R6.64+0x24], R29 ;  /* 0x0000241d06003986 */ /* 0x000fe2000c101924 */
[----:B------:R-:W-:Y:S01]  /*51b0*/  ISETP.GT.AND P3, PT, R4, 0x11, PT ;  /* 0x000000110400780c */ /* 0x000fe20003f64270 */
[----:B0-----:R-:W-:Y:S01]  /*51c0*/  FMUL R11, R30, R19 ;  /* 0x000000131e0b7220 */ /* 0x001fe20000400000 */
[----:B------:R-:W-:Y:S01]  /*51d0*/  F2FP.TF32.F32.PACK_B R13, R13 ;  /* 0x0000000dff0d723e */ /* 0x000fe200024050ff */
[-C--:B------:R-:W-:Y:S01]  /*51e0*/  FMUL R49, R49, R19.reuse ;  /* 0x0000001331317220 */ /* 0x080fe20000400000 */
[----:B------:R-:W-:Y:S01]  /*51f0*/  ISETP.GT.AND P4, PT, R3, RZ, P3 ;  /* 0x000000ff0300720c */ /* 0x000fe20001f84270 */
[----:B------:R-:W-:Y:S01]  /*5200*/  FMUL R51, R51, R19 ;  /* 0x0000001333337220 */ /* 0x000fe20000400000 */
[----:B------:R-:W-:Y:S01]  /*5210*/  F2FP.TF32.F32.PACK_B R11, R11 ;  /* 0x0000000bff0b723e */ /* 0x000fe200024050ff */
[----:B-1----:R-:W-:Y:S01]  /*5220*/  FMUL R5, R34, R19 ;  /* 0x0000001322057220 */ /* 0x002fe20000400000 */
[----:B------:R-:W-:Y:S01]  /*5230*/  F2FP.TF32.F32.PACK_B R33, R33 ;  /* 0x00000021ff21723e */ /* 0x000fe200024050ff */
[-C--:B------:R-:W-:Y:S01]  /*5240*/  FMUL R53, R53, R19.reuse ;  /* 0x0000001335357220 */ /* 0x080fe20000400000 */
[----:B------:R-:W-:Y:S01]  /*5250*/  ISETP.GT.AND P0, PT, R3, 0x8, P0 ;  /* 0x000000080300780c */ /* 0x000fe20000704270 */
[----:B------:R0:W-:Y:S01]  /*5260*/  @P2 STG.E desc[UR36][R8.64+0x20], R11 ;  /* 0x0000200b08002986 */ /* 0x0001e2000c101924 */
[C---:B------:R-:W-:Y:S01]  /*5270*/  ISETP.GT.AND P2, PT, R4.reuse, 0x19, PT ;  /* 0x000000190400780c */ /* 0x040fe20003f44270 */
[----:B------:R-:W-:Y:S01]  /*5280*/  FMUL R55, R55, R19 ;  /* 0x0000001337377220 */ /* 0x000fe20000400000 */
[----:B------:R-:W-:Y:S01]  /*5290*/  F2FP.TF32.F32.PACK_B R5, R5 ;  /* 0x00000005ff05723e */ /* 0x000fe200024050ff */
[----:B------:R-:W-:Y:S01]  /*52a0*/  @P1 STG.E desc[UR36][R8.64+0x24], R31 ;  /* 0x0000241f08001986 */ /* 0x000fe2000c101924 */
[----:B------:R-:W-:Y:S01]  /*52b0*/  ISETP.GT.AND P1, PT, R4, 0x18, PT ;  /* 0x000000180400780c */ /* 0x000fe20003f24270 */
[----:B------:R-:W-:Y:S01]  /*52c0*/  FMUL R57, R57, R19 ;  /* 0x0000001339397220 */ /* 0x000fe20000400000 */
[----:B------:R-:W-:Y:S01]  /*52d0*/  F2FP.TF32.F32.PACK_B R35, R35 ;  /* 0x00000023ff23723e */ /* 0x000fe200024050ff */
[----:B------:R1:W-:Y:S01]  /*52e0*/  @P5 STG.E desc[UR36][R6.64+0x40], R13 ;  /* 0x0000400d06005986 */ /* 0x0003e2000c101924 */
[----:B------:R-:W-:Y:S01]  /*52f0*/  ISETP.GT.AND P5, PT, R3, RZ, P1 ;  /* 0x000000ff0300720c */ /* 0x000fe20000fa4270 */
[----:B------:R-:W-:Y:S01]  /*5300*/  FMUL R59, R59, R19 ;  /* 0x000000133b3b7220 */ /* 0x000fe20000400000 */
[----:B------:R-:W-:Y:S01]  /*5310*/  F2FP.TF32.F32.PACK_B R37, R37 ;  /* 0x00000025ff25723e */ /* 0x000fe200024050ff */
[----:B------:R-:W-:Y:S01]  /*5320*/  @P4 STG.E desc[UR36][R6.64+0x44], R33 ;  /* 0x0000442106004986 */ /* 0x000fe2000c101924 */
[C---:B------:R-:W-:Y:S01]  /*5330*/  ISETP.GT.AND P4, PT, R3.reuse, 0x8, P3 ;  /* 0x000000080300780c */ /* 0x040fe20001f84270 */
[-C--:B0-----:R-:W-:Y:S01]  /*5340*/  FMUL R11, R36, R19.reuse ;  /* 0x00000013240b7220 */ /* 0x081fe20000400000 */
[----:B------:R-:W-:Y:S01]  /*5350*/  ISETP.GT.AND P3, PT, R3, RZ, P2 ;  /* 0x000000ff0300720c */ /* 0x000fe20001764270 */
[----:B------:R0:W-:Y:S01]  /*5360*/  @P0 STG.E desc[UR36][R8.64+0x40], R5 ;  /* 0x0000400508000986 */ /* 0x0001e2000c101924 */
[----:B------:R-:W-:Y:S01]  /*5370*/  ISETP.GT.AND P0, PT, R4, 0x20, PT ;  /* 0x000000200400780c */ /* 0x000fe20003f04270 */
[----:B------:R-:W-:Y:S01]  /*5380*/  FMUL R61, R61, R19 ;  /* 0x000000133d3d7220 */ /* 0x000fe20000400000 */
[----:B------:R-:W-:Y:S01]  /*5390*/  F2FP.TF32.F32.PACK_B R11, R11 ;  /* 0x0000000bff0b723e */ /* 0x000fe200024050ff */
[-C--:B-1----:R-:W-:Y:S01]  /*53a0*/  FMUL R13, R40, R19.reuse ;  /* 0x00000013280d7220 */ /* 0x082fe20000400000 */
[----:B------:R-:W-:Y:S01]  /*53b0*/  ISETP.GT.AND P1, PT, R3, 0x8, P1 ;  /* 0x000000080300780c */ /* 0x000fe20000f24270 */
[----:B------:R-:W-:Y:S01]  /*53c0*/  FMUL R63, R63, R19 ;  /* 0x000000133f3f7220 */ /* 0x000fe20000400000 */
[----:B------:R-:W-:Y:S01]  /*53d0*/  F2FP.TF32.F32.PACK_B R39, R39 ;  /* 0x00000027ff27723e */ /* 0x000fe200024050ff */
[----:B------:R-:W-:Y:S01]  /*53e0*/  FMUL R65, R65, R19 ;  /* 0x0000001341417220 */ /* 0x000fe20000400000 */
[----:B------:R-:W-:Y:S01]  /*53f0*/  F2FP.TF32.F32.PACK_B R13, R13 ;  /* 0x0000000dff0d723e */ /* 0x000fe200024050ff */
[----:B------:R-:W-:Y:S01]  /*5400*/  @P4 STG.E desc[UR36][R8.64+0x44], R35 ;  /* 0x0000442308004986 */ /* 0x000fe2000c101924 */
[C---:B------:R-:W-:Y:S01]  /*5410*/  ISETP.GT.AND P4, PT, R3.reuse, 0x8, P2 ;  /* 0x000000080300780c */ /* 0x040fe20001784270 */
[-C--:B0-----:R-:W-:Y:S01]  /*5420*/  FMUL R5, R38, R19.reuse ;  /* 0x0000001326057220 */ /* 0x081fe20000400000 */
[C---:B------:R-:W-:Y:S01]  /*5430*/  ISETP.GT.AND P2, PT, R4.reuse, 0x21, PT ;  /* 0x000000210400780c */ /* 0x040fe20003f44270 */
[----:B------:R0:W-:Y:S01]  /*5440*/  @P5 STG.E desc[UR36][R6.64+0x60], R11 ;  /* 0x0000600b06005986 */ /* 0x0001e2000c101924 */
[----:B------:R-:W-:Y:S01]  /*5450*/  ISETP.GT.AND P5, PT, R3, RZ, P0 ;  /* 0x000000ff0300720c */ /* 0x000fe200007a4270 */
[----:B------:R-:W-:Y:S01]  /*5460*/  FMUL R67, R67, R19 ;  /* 0x0000001343437220 */ /* 0x000fe20000400000 */
[----:B------:R-:W-:Y:S01]  /*5470*/  F2FP.TF32.F32.PACK_B R5, R5 ;  /* 0x00000005ff05723e */ /* 0x000fe200024050ff */
[----:B------:R-:W-:Y:S01]  /*5480*/  @P3 STG.E desc[UR36][R6.64+0x64], R37 ;  /* 0x0000642506003986 */ /* 0x000fe2000c101924 */
[----:B------:R-:W-:Y:S01]  /*5490*/  ISETP.GT.AND P3, PT, R3, RZ, P2 ;  /* 0x000000ff0300720c */ /* 0x000fe20001764270 */
[----:B------:R-:W-:Y:S01]  /*54a0*/  FMUL R69, R69, R19 ;  /* 0x0000001345457220 */ /* 0x000fe20000400000 */
[----:B------:R-:W-:Y:S01]  /*54b0*/  F2FP.TF32.F32.PACK_B R41, R41 ;  /* 0x00000029ff29723e */ /* 0x000fe200024050ff */
[----:B------:R1:W-:Y:S01]  /*54c0*/  @P1 STG.E desc[UR36][R8.64+0x60], R5 ;  /* 0x0000600508001986 */ /* 0x0003e2000c101924 */
[----:B------:R-:W-:Y:S01]  /*54d0*/  ISETP.GT.AND P1, PT, R4, 0x28, PT ;  /* 0x000000280400780c */ /* 0x000fe20003f24270 */
[-C--:B------:R-:W-:Y:S01]  /*54e0*/  FMUL R71, R71, R19.reuse ;  /* 0x0000001347477220 */ /* 0x080fe20000400000 */
[C---:B------:R-:W-:Y:S01]  /*54f0*/  ISETP.GT.AND P0, PT, R3.reuse, 0x8, P0 ;  /* 0x000000080300780c */ /* 0x040fe20000704270 */
[----:B------:R-:W-:Y:S01]  /*5500*/  @P4 STG.E desc[UR36][R8.64+0x64], R39 ;  /* 0x0000642708004986 */ /* 0x000fe2000c101924 */
[C---:B------:R-:W-:Y:S01]  /*5510*/  ISETP.GT.AND P4, PT, R3.reuse, 0x8, P2 ;  /* 0x000000080300780c */ /* 0x040fe20001784270 */
[-C--:B0-----:R-:W-:Y:S01]  /*5520*/  FMUL R11, R44, R19.reuse ;  /* 0x000000132c0b7220 */ /* 0x081fe20000400000 */
[----:B------:R-:W-:Y:S01]  /*5530*/  ISETP.GT.AND P2, PT, R4, 0x29, PT ;  /* 0x000000290400780c */ /* 0x000fe20003f44270 */
[----:B------:R0:W-:Y:S01]  /*5540*/  @P5 STG.E desc[UR36][R6.64+0x80], R13 ;  /* 0x0000800d06005986 */ /* 0x0001e2000c101924 */
[----:B------:R-:W-:Y:S01]  /*5550*/  ISETP.GT.AND P5, PT, R3, RZ, P1 ;  /* 0x000000ff0300720c */ /* 0x000fe20000fa4270 */
[----:B------:R-:W-:Y:S01]  /*5560*/  FMUL R73, R73, R19 ;  /* 0x0000001349497220 */ /* 0x000fe20000400000 */
[----:B------:R-:W-:Y:S01]  /*5570*/  F2FP.TF32.F32.PACK_B R43, R43 ;  /* 0x0000002bff2b723e */ /* 0x000fe200024050ff */
[-C--:B-1----:R-:W-:Y:S01]  /*5580*/  FMUL R5, R42, R19.reuse ;  /* 0x000000132a057220 */ /* 0x082fe20000400000 */
[----:B------:R-:W-:Y:S01]  /*5590*/  @P3 STG.E desc[UR36][R6.64+0x84], R41 ;  /* 0x0000842906003986 */ /* 0x000fe2000c101924 */
[----:B------:R-:W-:Y:S01]  /*55a0*/  ISETP.GT.AND P3, PT, R3, RZ, P2 ;  /* 0x000000ff0300720c */ /* 0x000fe20001764270 */
[----:B------:R-:W-:Y:S01]  /*55b0*/  FMUL R75, R75, R19 ;  /* 0x000000134b4b7220 */ /* 0x000fe20000400000 */
[----:B------:R-:W-:Y:S01]  /*55c0*/  F2FP.TF32.F32.PACK_B R11, R11 ;  /* 0x0000000bff0b723e */ /* 0x000fe200024050ff */
[----:B------:R-:W-:Y:S01]  /*55d0*/  FMUL R77, R77, R19 ;  /* 0x000000134d4d7220 */ /* 0x000fe20000400000 */
[----:B------:R-:W-:Y:S01]  /*55e0*/  F2FP.TF32.F32.PACK_B R5, R5 ;  /* 0x00000005ff05723e */ /* 0x000fe200024050ff */
[----:B------:R-:W-:Y:S01]  /*55f0*/  FMUL R79, R79, R19 ;  /* 0x000000134f4f7220 */ /* 0x000fe20000400000 */
[----:B------:R-:W-:Y:S01]  /*5600*/  F2FP.TF32.F32.PACK_B R45, R45 ;  /* 0x0000002dff2d723e */ /* 0x000fe200024050ff */
[-C--:B0-----:R-:W-:Y:S01]  /*5610*/  FMUL R13, R48, R19.reuse ;  /* 0x00000013300d7220 */ /* 0x081fe20000400000 */
[----:B------:R-:W-:Y:S01]  /*5620*/  ISETP.GT.AND P1, PT, R3, 0x8, P1 ;  /* 0x000000080300780c */ /* 0x000fe20000f24270 */
[----:B------:R0:W-:Y:S01]  /*5630*/  @P0 STG.E desc[UR36][R8.64+0x80], R5 ;  /* 0x0000800508000986 */ /* 0x0001e2000c101924 */
[----:B------:R-:W-:Y:S01]  /*5640*/  ISETP.GT.AND P0, PT, R4, 0x30, PT ;  /* 0x000000300400780c */ /* 0x000fe20003f04270 */
[----:B------:R-:W-:Y:S01]  /*5650*/  FMUL R81, R81, R19 ;  /* 0x0000001351517220 */ /* 0x000fe20000400000 */
[----:B------:R-:W-:Y:S01]  /*5660*/  F2FP.TF32.F32.PACK_B R47, R47 ;  /* 0x0000002fff2f723e */ /* 0x000fe200024050ff */
[----:B------:R-:W-:Y:S01]  /*5670*/  @P4 STG.E desc[UR36][R8.64+0x84], R43 ;  /* 0x0000842b08004986 */ /* 0x000fe2000c101924 */
[C---:B------:R-:W-:Y:S01]  /*5680*/  ISETP.GT.AND P4, PT, R3.reuse, 0x8, P2 ;  /* 0x000000080300780c */ /* 0x040fe20001784270 */
[-C--:B------:R-:W-:Y:S01]  /*5690*/  FMUL R15, R82, R19.reuse ;  /* 0x00000013520f7220 */ /* 0x080fe20000400000 */
[----:B------:R-:W-:Y:S01]  /*56a0*/  ISETP.GT.AND P2, PT, R4, 0x31, PT ;  /* 0x000000310400780c */ /* 0x000fe20003f44270 */
[----:B------:R1:W-:Y:S01]  /*56b0*/  @P5 STG.E desc[UR36][R6.64+0xa0], R11 ;  /* 0x0000a00b06005986 */ /* 0x0003e2000c101924 */
[----:B------:R-:W-:Y:S01]  /*56c0*/  ISETP.GT.AND P5, PT, R3, RZ, P0 ;  /* 0x000000ff0300720c */ /* 0x000fe200007a4270 */
[----:B------:R-:W-:Y:S01]  /*56d0*/  FMUL R83, R83, R19 ;  /* 0x0000001353537220 */ /* 0x000fe20000400000 */
[----:B------:R-:W-:Y:S01]  /*56e0*/  F2FP.TF32.F32.PACK_B R13, R13 ;  /* 0x0000000dff0d723e */ /* 0x000fe200024050ff */
[-C--:B0-----:R-:W-:Y:S01]  /*56f0*/  FMUL R5, R46, R19.reuse ;  /* 0x000000132e057220 */ /* 0x081fe20000400000 */
[----:B------:R-:W-:Y:S01]  /*5700*/  @P3 STG.E desc[UR36][R6.64+0xa4], R45 ;  /* 0x0000a42d06003986 */ /* 0x000fe2000c101924 */
[----:B------:R-:W-:Y:S01]  /*5710*/  ISETP.GT.AND P3, PT, R3, RZ, P2 ;  /* 0x000000ff0300720c */ /* 0x000fe20001764270 */
[----:B------:R-:W-:Y:S01]  /*5720*/  FMUL R21, R84, R19 ;  /* 0x0000001354157220 */ /* 0x000fe20000400000 */
[----:B------:R-:W-:Y:S01]  /*5730*/  F2FP.TF32.F32.PACK_B R49, R49 ;  /* 0x00000031ff31723e */ /* 0x000fe200024050ff */
[----:B------:R-:W-:Y:S01]  /*5740*/  FMUL R85, R85, R19 ;  /* 0x0000001355557220 */ /* 0x000fe20000400000 */
[----:B------:R-:W-:Y:S01]  /*5750*/  F2FP.TF32.F32.PACK_B R5, R5 ;  /* 0x00000005ff05723e */ /* 0x000fe200024050ff */
[-C--:B------:R-:W-:Y:S01]  /*5760*/  FMUL R87, R87, R19.reuse ;  /* 0x0000001357577220 */ /* 0x080fe20000400000 */
[----:B------:R-:W-:Y:S01]  /*5770*/  ISETP.GT.AND P0, PT, R3, 0x8, P0 ;  /* 0x000000080300780c */ /* 0x000fe20000704270 */
[----:B-1----:R-:W-:Y:S01]  /*5780*/  FMUL R11, R52, R19 ;  /* 0x00000013340b7220 */ /* 0x002fe20000400000 */
[----:B------:R-:W-:Y:S01]  /*5790*/  F2FP.TF32.F32.PACK_B R51, R51 ;  /* 0x00000033ff33723e */ /* 0x000fe200024050ff */
[----:B------:R0:W-:Y:S01]  /*57a0*/  @P1 STG.E desc[UR36][R8.64+0xa0], R5 ;  /* 0x0000a00508001986 */ /* 0x0001e2000c101924 */
[----:B------:R-:W-:-:S02]  /*57b0*/  ISETP.GT.AND P1, PT, R4, 0x38, PT ;  /* 0x000000380400780c */ /* 0x000fc40003f24270 */
[----:B------:R-:W-:Y:S01]  /*57c0*/  F2FP.TF32.F32.PACK_B R11, R11 ;  /* 0x0000000bff0b723e */ /* 0x000fe200024050ff */
[----:B------:R-:W-:Y:S01]  /*57d0*/  @P4 STG.E desc[UR36][R8.64+0xa4], R47 ;  /* 0x0000a42f08004986 */ /* 0x000fe2000c101924 */
[C---:B------:R-:W-:Y:S02]  /*57e0*/  ISETP.GT.AND P4, PT, R3.reuse, 0x8, P2 ;  /* 0x000000080300780c */ /* 0x040fe40001784270 */
[----:B------:R-:W-:Y:S01]  /*57f0*/  ISETP.GT.AND P2, PT, R4, 0x39, PT ;  /* 0x000000390400780c */ /* 0x000fe20003f44270 */
[----:B------:R1:W-:Y:S01]  /*5800*/  @P5 STG.E desc[UR36][R6.64+0xc0], R13 ;  /* 0x0000c00d06005986 */ /* 0x0003e2000c101924 */
[C---:B------:R-:W-:Y:S02]  /*5810*/  ISETP.GT.AND P5, PT, R3.reuse, RZ, P1 ;  /* 0x000000ff0300720c */ /* 0x040fe40000fa4270 */
[----:B------:R-:W-:Y:S01]  /*5820*/  F2FP.TF32.F32.PACK_B R53, R53 ;  /* 0x00000035ff35723e */ /* 0x000fe200024050ff */
[----:B0-----:R-:W-:Y:S01]  /*5830*/  FMUL R5, R50, R19 ;  /* 0x0000001332057220 */ /* 0x001fe20000400000 */
[----:B------:R-:W-:Y:S01]  /*5840*/  @P3 STG.E desc[UR36][R6.64+0xc4], R49 ;  /* 0x0000c43106003986 */ /* 0x000fe2000c101924 */
[----:B------:R-:W-:-:S02]  /*5850*/  ISETP.GT.AND P3, PT, R3, RZ, P2 ;  /* 0x000000ff0300720c */ /* 0x000fc40001764270 */
[----:B------:R-:W-:Y:S02]  /*5860*/  ISETP.GT.AND P1, PT, R3, 0x8, P1 ;  /* 0x000000080300780c */ /* 0x000fe40000f24270 */
[----:B------:R-:W-:Y:S01]  /*5870*/  F2FP.TF32.F32.PACK_B R5, R5 ;  /* 0x00000005ff05723e */ /* 0x000fe200024050ff */
[----:B-1----:R-:W-:Y:S01]  /*5880*/  FMUL R13, R56, R19 ;  /* 0x00000013380d7220 */ /* 0x002fe20000400000 */
[----:B------:R-:W-:-:S03]  /*5890*/  F2FP.TF32.F32.PACK_B R55, R55 ;  /* 0x00000037ff37723e */ /* 0x000fc600024050ff */
[----:B------:R0:W-:Y:S01]  /*58a0*/  @P0 STG.E desc[UR36][R8.64+0xc0], R5 ;  /* 0x0000c00508000986 */ /* 0x0001e2000c101924 */
[C---:B------:R-:W-:Y:S02]  /*58b0*/  ISETP.GT.AND P0, PT, R4.reuse, 0x40, PT ;  /* 0x000000400400780c */ /* 0x040fe40003f04270 */
        /* <DEDUP_REMOVED lines=71> */
[----:B------:R-:W-:Y:S01]  /*5d30*/  @P3 STG.E desc[UR36][R6.64+0x164], R69 ;  /* 0x0001644506003986 */ /* 0x000fe2000c101924 */
[----:B0-----:R-:W-:Y:S01]  /*5d40*/  FMUL R5, R70, R19 ;  /* 0x0000001346057220 */ /* 0x001fe20000400000 */
[----:B------:R-:W-:-:S02]  /*5d50*/  ISETP.GT.AND P3, PT, R3, RZ, P2 ;  /* 0x000000ff0300720c */ /* 0x000fc40001764270 */
[----:B------:R-:W-:Y:S02]  /*5d60*/  ISETP.GT.AND P0, PT, R3, 0x8, P0 ;  /* 0x000000080300780c */ /* 0x000fe40000704270 */
[----:B------:R-:W-:Y:S01]  /*5d70*/  F2FP.TF32.F32.PACK_B R5, R5 ;  /* 0x00000005ff05723e */ /* 0x000fe200024050ff */
[----:B-1----:R-:W-:Y:S01]  /*5d80*/  FMUL R11, R76, R19 ;  /* 0x000000134c0b7220 */ /* 0x002fe20000400000 */
[----:B------:R-:W-:-:S03]  /*5d90*/  F2FP.TF32.F32.PACK_B R75, R75 ;  /* 0x0000004bff4b723e */ /* 0x000fc600024050ff */
[----:B------:R0:W-:Y:S01]  /*5da0*/  @P1 STG.E desc[UR36][R8.64+0x160], R5 ;  /* 0x0001600508001986 */ /* 0x0001e2000c101924 */
[----:B------:R-:W-:Y:S02]  /*5db0*/  F2FP.TF32.F32.PACK_B R77, R77 ;  /* 0x0000004dff4d723e */ /* 0x000fe400024050ff */
[----:B------:R-:W-:Y:S01]  /*5dc0*/  F2FP.TF32.F32.PACK_B R11, R11 ;  /* 0x0000000bff0b723e */ /* 0x000fe200024050ff */
[----:B------:R-:W-:Y:S01]  /*5dd0*/  @P4 STG.E desc[UR36][R8.64+0x164], R71 ;  /* 0x0001644708004986 */ /* 0x000fe2000c101924 */
[C---:B------:R-:W-:Y:S02]  /*5de0*/  ISETP.GT.AND P4, PT, R4.reuse, 0x68, PT ;  /* 0x000000680400780c */ /* 0x040fe40003f84270 */
[----:B------:R-:W-:Y:S01]  /*5df0*/  F2FP.TF32.F32.PACK_B R79, R79 ;  /* 0x0000004fff4f723e */ /* 0x000fe200024050ff */
[----:B------:R1:W-:Y:S01]  /*5e00*/  @P5 STG.E desc[UR36][R6.64+0x180], R13 ;  /* 0x0001800d06005986 */ /* 0x0003e2000c101924 */
[----:B------:R-:W-:Y:S02]  /*5e10*/  ISETP.GT.AND P5, PT, R4, 0x69, PT ;  /* 0x000000690400780c */ /* 0x000fe40003fa4270 */
[----:B------:R-:W-:Y:S01]  /*5e20*/  F2FP.TF32.F32.PACK_B R81, R81 ;  /* 0x00000051ff51723e */ /* 0x000fe200024050ff */
[----:B------:R-:W-:Y:S01]  /*5e30*/  @P3 STG.E desc[UR36][R6.64+0x184], R73 ;  /* 0x0001844906003986 */ /* 0x000fe2000c101924 */
[C---:B------:R-:W-:Y:S01]  /*5e40*/  ISETP.GT.AND P3, PT, R3.reuse, 0x8, P2 ;  /* 0x000000080300780c */ /* 0x040fe20001764270 */
[----:B0-----:R-:W-:Y:S01]  /*5e50*/  FMUL R5, R74, R19 ;  /* 0x000000134a057220 */ /* 0x001fe20000400000 */
[----:B------:R-:W-:-:S02]  /*5e60*/  ISETP.GT.AND P2, PT, R3, RZ, P4 ;  /* 0x000000ff0300720c */ /* 0x000fc40002744270 */
[C---:B------:R-:W-:Y:S02]  /*5e70*/  ISETP.GT.AND P1, PT, R3.reuse, RZ, P5 ;  /* 0x000000ff0300720c */ /* 0x040fe40002f24270 */
[C---:B------:R-:W-:Y:S01]  /*5e80*/  ISETP.GT.AND P4, PT, R3.reuse, 0x8, P4 ;  /* 0x000000080300780c */ /* 0x040fe20002784270 */
[----:B-1----:R-:W-:Y:S01]  /*5e90*/  FMUL R13, R78, R19 ;  /* 0x000000134e0d7220 */ /* 0x002fe20000400000 */
[----:B------:R-:W-:Y:S02]  /*5ea0*/  F2FP.TF32.F32.PACK_B R5, R5 ;  /* 0x00000005ff05723e */ /* 0x000fe400024050ff */
[----:B------:R-:W-:Y:S02]  /*5eb0*/  ISETP.GT.AND P5, PT, R3, 0x8, P5 ;  /* 0x000000080300780c */ /* 0x000fe40002fa4270 */
[----:B------:R-:W-:Y:S01]  /*5ec0*/  F2FP.TF32.F32.PACK_B R13, R13 ;  /* 0x0000000dff0d723e */ /* 0x000fe200024050ff */
[----:B------:R0:W-:Y:S01]  /*5ed0*/  @P0 STG.E desc[UR36][R8.64+0x180], R5 ;  /* 0x0001800508000986 */ /* 0x0001e2000c101924 */
[----:B------:R-:W-:-:S02]  /*5ee0*/  ISETP.GT.AND P0, PT, R4, 0x79, PT ;  /* 0x000000790400780c */ /* 0x000fc40003f04270 */
[----:B------:R-:W-:Y:S01]  /*5ef0*/  F2FP.TF32.F32.PACK_B R15, R15 ;  /* 0x0000000fff0f723e */ /* 0x000fe200024050ff */
[----:B------:R-:W-:Y:S01]  /*5f00*/  @P3 STG.E desc[UR36][R8.64+0x184], R75 ;  /* 0x0001844b08003986 */ /* 0x000fe2000c101924 */
[C---:B------:R-:W-:Y:S02]  /*5f10*/  ISETP.GT.AND P3, PT, R4.reuse, 0x70, PT ;  /* 0x000000700400780c */ /* 0x040fe40003f64270 */
[----:B------:R-:W-:Y:S01]  /*5f20*/  F2FP.TF32.F32.PACK_B R83, R83 ;  /* 0x00000053ff53723e */ /* 0x000fe200024050ff */
[----:B------:R1:W-:Y:S01]  /*5f30*/  @P2 STG.E desc[UR36][R6.64+0x1a0], R11 ;  /* 0x0001a00b06002986 */ /* 0x0003e2000c101924 */
[C---:B------:R-:W-:Y:S02]  /*5f40*/  ISETP.GT.AND P2, PT, R4.reuse, 0x71, PT ;  /* 0x000000710400780c */ /* 0x040fe40003f44270 */
[----:B------:R-:W-:Y:S01]  /*5f50*/  F2FP.TF32.F32.PACK_B R21, R21 ;  /* 0x00000015ff15723e */ /* 0x000fe200024050ff */
[----:B------:R-:W-:Y:S01]  /*5f60*/  @P1 STG.E desc[UR36][R6.64+0x1a4], R77 ;  /* 0x0001a44d06001986 */ /* 0x000fe2000c101924 */
[----:B------:R-:W-:Y:S01]  /*5f70*/  ISETP.GT.AND P1, PT, R4, 0x78, PT ;  /* 0x000000780400780c */ /* 0x000fe20003f24270 */
[----:B------:R-:W-:Y:S01]  /*5f80*/  @P4 IMAD.MOV.U32 R4, RZ, RZ, R8 ;  /* 0x000000ffff044224 */ /* 0x000fe200078e0008 */
[----:B------:R-:W-:Y:S01]  /*5f90*/  F2FP.TF32.F32.PACK_B R85, R85 ;  /* 0x00000055ff55723e */ /* 0x000fe200024050ff */
[----:B0-----:R-:W-:Y:S01]  /*5fa0*/  @P4 IMAD.MOV.U32 R5, RZ, RZ, R9 ;  /* 0x000000ffff054224 */ /* 0x001fe200078e0009 */
[----:B------:R-:W-:Y:S01]  /*5fb0*/  F2FP.TF32.F32.PACK_B R87, R87 ;  /* 0x00000057ff57723e */ /* 0x000fe200024050ff */
[----:B-1----:R-:W-:-:S03]  /*5fc0*/  FMUL R11, R80, R19 ;  /* 0x00000013500b7220 */ /* 0x002fc60000400000 */
[----:B------:R0:W-:Y:S01]  /*5fd0*/  @P4 STG.E desc[UR36][R4.64+0x1a0], R13 ;  /* 0x0001a00d04004986 */ /* 0x0001e2000c101924 */
[C---:B------:R-:W-:Y:S02]  /*5fe0*/  ISETP.GT.AND P4, PT, R3.reuse, RZ, P3 ;  /* 0x000000ff0300720c */ /* 0x040fe40001f84270 */
[----:B------:R-:W-:Y:S02]  /*5ff0*/  ISETP.GT.AND P3, PT, R3, 0x8, P3 ;  /* 0x000000080300780c */ /* 0x000fe40001f64270 */
[----:B------:R-:W-:Y:S01]  /*6000*/  F2FP.TF32.F32.PACK_B R11, R11 ;  /* 0x0000000bff0b723e */ /* 0x000fe200024050ff */
[----:B0-----:R-:W-:Y:S02]  /*6010*/  @P5 IMAD.MOV.U32 R4, RZ, RZ, R8 ;  /* 0x000000ffff045224 */ /* 0x001fe400078e0008 */
[----:B------:R-:W-:Y:S01]  /*6020*/  FMUL R13, R86, R19 ;  /* 0x00000013560d7220 */ /* 0x000fe20000400000 */
[----:B------:R-:W-:-:S04]  /*6030*/  @P5 IMAD.MOV.U32 R5, RZ, RZ, R9 ;  /* 0x000000ffff055224 */ /* 0x000fc800078e0009 */
[----:B------:R-:W-:Y:S01]  /*6040*/  F2FP.TF32.F32.PACK_B R13, R13 ;  /* 0x0000000dff0d723e */ /* 0x000fe200024050ff */
[----:B------:R0:W-:Y:S01]  /*6050*/  @P5 STG.E desc[UR36][R4.64+0x1a4], R79 ;  /* 0x0001a44f04005986 */ /* 0x0001e2000c101924 */
[C---:B------:R-:W-:Y:S02]  /*6060*/  ISETP.GT.AND P5, PT, R3.reuse, RZ, P2 ;  /* 0x000000ff0300720c */ /* 0x040fe400017a4270 */
[----:B------:R-:W-:Y:S01]  /*6070*/  ISETP.GT.AND P2, PT, R3, 0x8, P2 ;  /* 0x000000080300780c */ /* 0x000fe20001744270 */
[----:B0-----:R-:W-:Y:S02]  /*6080*/  @P4 IMAD.MOV.U32 R4, RZ, RZ, R6 ;  /* 0x000000ffff044224 */ /* 0x001fe400078e0006 */
[----:B------:R-:W-:-:S05]  /*6090*/  @P4 IMAD.MOV.U32 R5, RZ, RZ, R7 ;  /* 0x000000ffff054224 */ /* 0x000fca00078e0007 */
        /* <DEDUP_REMOVED lines=10> */
[----:B------:R0:W-:Y:S02]  /*6140*/  @P3 STG.E desc[UR36][R4.64+0x1c0], R15 ;  /* 0x0001c00f04003986 */ /* 0x0001e4000c101924 */
[----:B0-----:R-:W-:Y:S02]  /*6150*/  @P2 IMAD.MOV.U32 R4, RZ, RZ, R8 ;  /* 0x000000ffff042224 */ /* 0x001fe400078e0008 */
[----:B------:R-:W-:-:S05]  /*6160*/  @P2 IMAD.MOV.U32 R5, RZ, RZ, R9 ;  /* 0x000000ffff052224 */ /* 0x000fca00078e0009 */
[----:B------:R0:W-:Y:S02]  /*6170*/  @P2 STG.E desc[UR36][R4.64+0x1c4], R83 ;  /* 0x0001c45304002986 */ /* 0x0001e4000c101924 */
[----:B0-----:R-:W-:Y:S02]  /*6180*/  @P4 IMAD.MOV.U32 R4, RZ, RZ, R6 ;  /* 0x000000ffff044224 */ /* 0x001fe400078e0006 */
[----:B------:R-:W-:-:S05]  /*6190*/  @P4 IMAD.MOV.U32 R5, RZ, RZ, R7 ;  /* 0x000000ffff054224 */ /* 0x000fca00078e0007 */
[----:B------:R0:W-:Y:S04]  /*61a0*/  @P4 STG.E desc[UR36][R4.64+0x1e0], R21 ;  /* 0x0001e01504004986 */ /* 0x0001e8000c101924 */
[----:B------:R1:W-:Y:S01]  /*61b0*/  @P5 STG.E desc[UR36][R6.64+0x1e4], R85 ;  /* 0x0001e45506005986 */ /* 0x0003e2000c101924 */
[----:B0-----:R-:W-:Y:S02]  /*61c0*/  @P1 IMAD.MOV.U32 R4, RZ, RZ, R8 ;  /* 0x000000ffff041224 */ /* 0x001fe400078e0008 */
[----:B------:R-:W-:-:S05]  /*61d0*/  @P1 IMAD.MOV.U32 R5, RZ, RZ, R9 ;  /* 0x000000ffff051224 */ /* 0x000fca00078e0009 */
[----:B------:R1:W-:Y:S04]  /*61e0*/  @P1 STG.E desc[UR36][R4.64+0x1e0], R13 ;  /* 0x0001e00d04001986 */ /* 0x0003e8000c101924 */
[----:B------:R1:W-:Y:S02]  /*61f0*/  @P0 STG.E desc[UR36][R8.64+0x1e4], R87 ;  /* 0x0001e45708000986 */ /* 0x0003e4000c101924 */
.L_x_154:
[----:B------:R-:W-:Y:S05]  /*6200*/  BSYNC B0 ;  /* 0x0000000000007941 */ /* 0x000fea0003800000 */
.L_x_28:
[----:B------:R-:W-:Y:S01]  /*6210*/  IADD3 R16, P0, R16, UR38, RZ ;  /* 0x0000002610107c10 */ /* 0x000fe2000ff1e0ff */
[----:B------:R-:W-:Y:S01]  /*6220*/  ULDC.64 UR4, c[0x0][0x650] ;  /* 0x0001940000047ab9 */ /* 0x000fe20000000a00 */
[----:B------:R-:W-:Y:S01]  /*6230*/  PRMT R3, RZ, 0x7610, R3 ;  /* 0x00007610ff037816 */ /* 0x000fe20000000003 */
[----:B------:R-:W-:Y:S01]  /*6240*/  IMAD.MOV.U32 R100, RZ, RZ, -0x1 ;  /* 0xffffffffff647424 */ /* 0x000fe200078e00ff */
[----:B------:R-:W-:Y:S01]  /*6250*/  IADD3.X R17, R17, UR41, RZ, P0, !PT ;  /* 0x0000002911117c10 */ /* 0x000fe200087fe4ff */
[----:B--2---:R-:W-:Y:S01]  /*6260*/  IMAD.MOV.U32 R99, RZ, RZ, -0x1 ;  /* 0xffffffffff637424 */ /* 0x004fe200078e00ff */
[----:B------:R-:W-:-:S04]  /*6270*/  ISETP.GE.U32.AND P0, PT, R16, UR4, PT ;  /* 0x0000000410007c0c */ /* 0x000fc8000bf06070 */
[----:B------:R-:W-:-:S13]  /*6280*/  ISETP.GE.U32.AND.EX P0, PT, R17, UR5, PT, P0 ;  /* 0x0000000511007c0c */ /* 0x000fda000bf06100 */
[----:B------:R-:W-:Y:S05]  /*6290*/  @P0 BRA `(.L_x_155) ;  /* 0x00000004004c0947 */ /* 0x000fea0003800000 */
[----:B0-----:R-:W0:Y:S01]  /*62a0*/  LDC.64 R10, c[0x0][0x628] ;  /* 0x00018a00ff0a7b82 */ /* 0x001e220000000a00 */
[----:B-1--4-:R-:W1:Y:S01]  /*62b0*/  S2R R12, SR_CTAID.X ;  /* 0x00000000000c7919 */ /* 0x012e620000002500 */
[----:B---3--:R-:W-:Y:S02]  /*62c0*/  IMAD.MOV.U32 R8, RZ, RZ, R16 ;  /* 0x000000ffff087224 */ /* 0x008fe400078e0010 */
[----:B------:R-:W-:Y:S01]  /*62d0*/  IMAD.MOV.U32 R9, RZ, RZ, R17 ;  /* 0x000000ffff097224 */ /* 0x000fe200078e0011 */
[----:B------:R-:W2:Y:S03]  /*62e0*/  S2R R20, SR_CTAID.Y ;  /* 0x0000000000147919 */ /* 0x000ea60000002600 */
[----:B------:R-:W3:Y:S08]  /*62f0*/  LDC R0, c[0x0][0x630] ;  /* 0x00018c00ff007b82 */ /* 0x000ef00000000800 */
[----:B------:R-:W4:Y:S01]  /*6300*/  LDC.64 R14, c[0x0][0x620] ;  /* 0x00018800ff0e7b82 */ /* 0x000f220000000a00 */
[----:B0-----:R-:W-:-:S04]  /*6310*/  ISETP.NE.U32.AND P0, PT, R10, RZ, PT ;  /* 0x000000ff0a00720c */ /* 0x001fc80003f05070 */
[----:B------:R-:W-:-:S13]  /*6320*/  ISETP.NE.AND.EX P0, PT, R11, RZ, PT, P0 ;  /* 0x000000ff0b00720c */ /* 0x000fda0003f05300 */
[----:B-1234-:R-:W-:Y:S05]  /*6330*/  @!P0 BRA `(.L_x_156) ;  /* 0x0000000000288947 */ /* 0x01efea0003800000 */
        /* <DEDUP_REMOVED lines=10> */
.L_x_156:
[-CC-:B------:R-:W-:Y:S01]  /*63e0*/  SHF.R.U64 R99, R8, R0.reuse, R9.reuse ;  /* 0x0000000008637219 */ /* 0x180fe20000001209 */
[----:B------:R-:W0:Y:S01]  /*63f0*/  LDC.64 R26, c[0x0][0x640] ;  /* 0x00019000ff1a7b82 */ /* 0x000e220000000a00 */
[----:B------:R-:W-:Y:S01]  /*6400*/  SHF.R.U32.HI R0, RZ, R0, R9 ;  /* 0x00000000ff007219 */ /* 0x000fe20000011609 */
[----:B------:R-:W-:Y:S01]  /*6410*/  ULDC UR4, c[0x0][0x150] ;  /* 0x0000540000047ab9 */ /* 0x000fe20000000800 */
[----:B------:R-:W-:Y:S02]  /*6420*/  IADD3 R3, P0, RZ, -R99, RZ ;  /* 0x80000063ff037210 */ /* 0x000fe40007f1e0ff */
[----:B------:R-:W-:-:S03]  /*6430*/  I2FP.F32.U32 R7, R12 ;  /* 0x0000000c00077245 */ /* 0x000fc60000201000 */
[----:B------:R-:W1:Y:S01]  /*6440*/  LDC R6, c[0x0][0x618] ;  /* 0x00018600ff067b82 */ /* 0x000e620000000800 */
[----:B------:R-:W-:Y:S02]  /*6450*/  IMAD.X R5, RZ, RZ, ~R0, P0 ;  /* 0x000000ffff057224 */ /* 0x000fe400000e0e00 */
[----:B------:R-:W-:Y:S01]  /*6460*/  FMUL R7, R7, UR4 ;  /* 0x0000000407077c20 */ /* 0x000fe20008400000 */
[----:B------:R-:W-:Y:S01]  /*6470*/  ULDC UR4, c[0x0][0x154] ;  /* 0x0000550000047ab9 */ /* 0x000fe20000000800 */
[-C--:B------:R-:W-:Y:S02]  /*6480*/  IMAD R0, R5, R14.reuse, RZ ;  /* 0x0000000e05007224 */ /* 0x080fe400078e02ff */
[C---:B------:R-:W-:Y:S01]  /*6490*/  IMAD.WIDE.U32 R4, R3.reuse, R14, R16 ;  /* 0x0000000e03047225 */ /* 0x040fe200078e0010 */
[----:B------:R-:W2:Y:S01]  /*64a0*/  LDC R8, c[0x0][0x608] ;  /* 0x00018200ff087b82 */ /* 0x000ea20000000800 */
[----:B------:R-:W3:Y:S02]  /*64b0*/  F2I.U32.TRUNC.NTZ R7, R7 ;  /* 0x0000000700077305 */ /* 0x000ee4000020f000 */
[----:B------:R-:W-:Y:S01]  /*64c0*/  IMAD R3, R3, R15, R0 ;  /* 0x0000000f03037224 */ /* 0x000fe200078e0200 */
[----:B------:R-:W-:-:S03]  /*64d0*/  I2FP.F32.U32 R0, R20 ;  /* 0x0000001400007245 */ /* 0x000fc60000201000 */
[----:B------:R-:W-:Y:S01]  /*64e0*/  IMAD.IADD R3, R5, 0x1, R3 ;  /* 0x0000000105037824 */ /* 0x000fe200078e0203 */
[----:B------:R-:W4:Y:S01]  /*64f0*/  LDC R11, c[0x0][0x658] ;  /* 0x00019600ff0b7b82 */ /* 0x000f220000000800 */
[----:B0-----:R-:W-:-:S04]  /*6500*/  ISETP.NE.U32.AND P0, PT, R26, RZ, PT ;  /* 0x000000ff1a00720c */ /* 0x001fc80003f05070 */
[----:B------:R-:W-:-:S03]  /*6510*/  ISETP.NE.AND.EX P0, PT, R27, RZ, PT, P0 ;  /* 0x000000ff1b00720c */ /* 0x000fc60003f05300 */
[----:B------:R-:W0:Y:S01]  /*6520*/  LDC R9, c[0x0][0x144] ;  /* 0x00005100ff097b82 */ /* 0x000e220000000800 */
[-C--:B-1----:R-:W-:Y:S01]  /*6530*/  SHF.R.U64 R10, R4, R6.reuse, R3 ;  /* 0x00000006040a7219 */ /* 0x082fe20000001203 */
[----:B---3--:R-:W-:Y:S01]  /*6540*/  IMAD.MOV R7, RZ, RZ, -R7 ;  /* 0x000000ffff077224 */ /* 0x008fe200078e0a07 */
[----:B------:R-:W-:Y:S01]  /*6550*/  SHF.R.U32.HI R3, RZ, R6, R3 ;  /* 0x00000006ff037219 */ /* 0x000fe20000011603 */
[----:B------:R-:W-:-:S04]  /*6560*/  FMUL R6, R0, UR4 ;  /* 0x0000000400067c20 */ /* 0x000fc80008400000 */
[----:B------:R-:W1:Y:S01]  /*6570*/  LDC R21, c[0x0][0x148] ;  /* 0x00005200ff157b82 */ /* 0x000e620000000800 */
[----:B------:R3:W0:Y:S01]  /*6580*/  F2I.U32.TRUNC.NTZ R14, R6 ;  /* 0x00000006000e7305 */ /* 0x000622000020f000 */
[-CC-:B--2---:R-:W-:Y:S02]  /*6590*/  SHF.R.U64 R13, R10, R8.reuse, R3.reuse ;  /* 0x000000080a0d7219 */ /* 0x184fe40000001203 */
[----:B------:R-:W-:-:S04]  /*65a0*/  SHF.R.U32.HI R0, RZ, R8, R3 ;  /* 0x00000008ff007219 */ /* 0x000fc80000011603 */
[----:B-----5:R-:W2:Y:S01]  /*65b0*/  LDC R24, c[0x0][0x648] ;  /* 0x00019200ff187b82 */ /* 0x020ea20000000800 */
[-CC-:B----4-:R-:W-:Y:S02]  /*65c0*/  SHF.R.U64 R15, R13, R11.reuse, R0.reuse ;  /* 0x0000000b0d0f7219 */ /* 0x190fe40000001200 */
[----:B------:R-:W-:-:S03]  /*65d0*/  SHF.R.U32.HI R5, RZ, R11, R0 ;  /* 0x0000000bff057219 */ /* 0x000fc60000011600 */
[----:B------:R-:W-:Y:S02]  /*65e0*/  IMAD.MOV.U32 R4, RZ, RZ, R15 ;  /* 0x000000ffff047224 */ /* 0x000fe400078e000f */
[----:B------:R-:W4:Y:S01]  /*65f0*/  LDC R28, c[0x0][0x638] ;  /* 0x00018e00ff1c7b82 */ /* 0x000f220000000800 */
[----:B0-----:R-:W-:-:S07]  /*6600*/  IMAD R25, R9, R7, R12 ;  /* 0x0000000709197224 */ /* 0x001fce00078e020c */
[----:B------:R-:W0:Y:S08]  /*6610*/  LDC R29, c[0x0][0x610] ;  /* 0x00018400ff1d7b82 */ /* 0x000e300000000800 */
[----:B------:R-:W0:Y:S01]  /*6620*/  LDC R30, c[0x0][0x600] ;  /* 0x00018000ff1e7b82 */ /* 0x000e220000000800 */
[----:B-123--:R-:W-:Y:S05]  /*6630*/  @!P0 BRA `(.L_x_157) ;  /* 0x0000000000288947 */ /* 0x00efea0003800000 */
        /* <DEDUP_REMOVED lines=10> */
.L_x_157:
[----:B------:R-:W-:Y:S01]  /*66e0*/  ISETP.NE.AND P0, PT, R2, 0x1, PT ;  /* 0x000000010200780c */ /* 0x000fe20003f05270 */
[----:B------:R-:W-:Y:S01]  /*66f0*/  IMAD.MOV R14, RZ, RZ, -R14 ;  /* 0x000000ffff0e7224 */ /* 0x000fe200078e0a0e */
[----:B------:R-:W-:Y:S02]  /*6700*/  SHF.R.U64 R0, R4, R24, R5 ;  /* 0x0000001804007219 */ /* 0x000fe40000001205 */
[----:B------:R-:W-:Y:S02]  /*6710*/  LOP3.LUT R3, R13, R96, RZ, 0xc0, !PT ;  /* 0x000000600d037212 */ /* 0x000fe400078ec0ff */
[----:B------:R-:W-:Y:S01]  /*6720*/  LOP3.LUT R10, R10, R95, RZ, 0xc0, !PT ;  /* 0x0000005f0a0a7212 */ /* 0x000fe200078ec0ff */
[----:B------:R-:W-:Y:S02]  /*6730*/  IMAD.MOV R4, RZ, RZ, -R0 ;  /* 0x000000ffff047224 */ /* 0x000fe400078e0a00 */
[----:B------:R-:W-:Y:S02]  /*6740*/  IMAD R0, R90, R0, R3 ;  /* 0x000000005a007224 */ /* 0x000fe400078e0203 */
[----:B----4-:R-:W-:-:S02]  /*6750*/  IMAD R3, R4, R28, R15 ;  /* 0x0000001c04037224 */ /* 0x010fc400078e020f */
[----:B------:R-:W-:Y:S02]  /*6760*/  @P0 IMAD R25, R21, R14, R20 ;  /* 0x0000000e15190224 */ /* 0x000fe400078e0214 */
[----:B0-----:R-:W-:Y:S02]  /*6770*/  IMAD R5, R3, R30, R10 ;  /* 0x0000001e03057224 */ /* 0x001fe400078e020a */
[----:B------:R-:W-:Y:S02]  /*6780*/  IMAD R0, R0, R29, R25 ;  /* 0x0000001d00007224 */ /* 0x000fe400078e0219 */
[----:B------:R-:W-:-:S03]  /*6790*/  IMAD.MOV.U32 R4, RZ, RZ, 0x1 ;  /* 0x00000001ff047424 */ /* 0x000fc600078e00ff */
[----:B------:R-:W-:Y:S02]  /*67a0*/  SEL R100, R5, R0, !P0 ;  /* 0x0000000005647207 */ /* 0x000fe40004000000 */
[----:B------:R-:W-:Y:S02]  /*67b0*/  PRMT R3, R4, 0x7610, R3 ;  /* 0x0000761004037816 */ /* 0x000fe40000000003 */
[----:B------:R-:W-:-:S07]  /*67c0*/  SEL R0, R0, R5, !P0 ;  /* 0x0000000500007207 */ /* 0x000fce0004000000 */
.L_x_155:
[----:B------:R-:W-:Y:S01]  /*67d0*/  LOP3.LUT P0, RZ, R3, 0xff, RZ, 0xc0, !PT ;  /* 0x000000ff03ff7812 */ /* 0x000fe2000780c0ff */
[----:B------:R-:W-:Y:S01]  /*67e0*/  UIMAD.WIDE.U32 UR4, UR42, -0x55555555, URZ ;  /* 0xaaaaaaab2a0478a5 */ /* 0x000fe2000f8e003f */
[----:B------:R-:W-:-:S03]  /*67f0*/  IMAD.MOV.U32 R101, RZ, RZ, R0 ;  /* 0x000000ffff657224 */ /* 0x000fc600078e0000 */
[----:B------:R-:W-:-:S04]  /*6800*/  USHF.R.U32.HI UR4, URZ, 0x1, UR5 ;  /* 0x000000013f047899 */ /* 0x000fc80008011605 */
[----:B------:R-:W-:-:S04]  /*6810*/  UIMAD UR42, UR4, -0x3, UR42 ;  /* 0xfffffffd042a78a4 */ /* 0x000fc8000f8e022a */
[----:B------:R-:W-:Y:S08]  /*6820*/  @P0 BRA `(.L_x_158) ;  /* 0xffffffa8005c0947 */ /* 0x000ff0000383ffff */
[----:B------:R-:W-:Y:S05]  /*6830*/  EXIT ;  /* 0x000000000000794d */ /* 0x000fea0003800000 */
.L_x_3:
        /* <DEDUP_REMOVED lines=26> */
.L_x_160:
[--C-:B------:R-:W-:Y:S01]  /*69e0*/  SHF.R.U64 R14, R12, R20, R13.reuse ;  /* 0x000000140c0e7219 */ /* 0x100fe2000000120d */
[----:B------:R-:W0:Y:S01]  /*69f0*/  LDC R24, c[0x0][0x618] ;  /* 0x00018600ff187b82 */ /* 0x000e220000000800 */
[----:B------:R-:W-:Y:S01]  /*6a00*/  I2FP.F32.U32 R8, R6 ;  /* 0x0000000600087245 */ /* 0x000fe20000201000 */
[----:B------:R-:W-:Y:S01]  /*6a10*/  ULDC UR4, c[0x0][0x150] ;  /* 0x0000540000047ab9 */ /* 0x000fe20000000800 */
[----:B------:R-:W-:Y:S02]  /*6a20*/  SHF.R.U32.HI R7, RZ, R20, R13 ;  /* 0x00000014ff077219 */ /* 0x000fe4000001160d */
[----:B------:R-:W-:Y:S01]  /*6a30*/  IADD3 R11, P0, RZ, -R14, RZ ;  /* 0x8000000eff0b7210 */ /* 0x000fe20007f1e0ff */
[----:B------:R-:W-:Y:S01]  /*6a40*/  FMUL R13, R8, UR4 ;  /* 0x00000004080d7c20 */ /* 0x000fe20008400000 */
[----:B------:R-:W-:Y:S01]  /*6a50*/  ULDC UR4, c[0x0][0x154] ;  /* 0x0000550000047ab9 */ /* 0x000fe20000000800 */
[----:B------:R-:W1:Y:S02]  /*6a60*/  LDC.64 R26, c[0x0][0x640] ;  /* 0x00019000ff1a7b82 */ /* 0x000e640000000a00 */
[----:B------:R-:W-:-:S02]  /*6a70*/  IMAD.X R7, RZ, RZ, ~R7, P0 ;  /* 0x000000ffff077224 */ /* 0x000fc400000e0e07 */
[----:B------:R-:W2:Y:S01]  /*6a80*/  F2I.U32.TRUNC.NTZ R13, R13 ;  /* 0x0000000d000d7305 */ /* 0x000ea2000020f000 */
[----:B------:R-:W-:-:S03]  /*6a90*/  IMAD.WIDE.U32 R8, R11, R22, R16 ;  /* 0x000000160b087225 */ /* 0x000fc600078e0010 */
[----:B------:R-:W3:Y:S01]  /*6aa0*/  LDC R15, c[0x0][0x144] ;  /* 0x00005100ff0f7b82 */ /* 0x000ee20000000800 */
[----:B------:R-:W-:-:S04]  /*6ab0*/  IMAD R10, R7, R22, RZ ;  /* 0x00000016070a7224 */ /* 0x000fc800078e02ff */
[----:B------:R-:W-:Y:S02]  /*6ac0*/  IMAD R7, R11, R23, R10 ;  /* 0x000000170b077224 */ /* 0x000fe400078e020a */
[----:B------:R-:W-:Y:S01]  /*6ad0*/  IMAD.MOV.U32 R10, RZ, RZ, -0x1 ;  /* 0xffffffffff0a7424 */ /* 0x000fe200078e00ff */
[----:B------:R-:W4:Y:S01]  /*6ae0*/  LDC R20, c[0x0][0x608] ;  /* 0x00018200ff147b82 */ /* 0x000f220000000800 */
[----:B------:R-:W-:Y:S01]  /*6af0*/  IMAD.IADD R7, R9, 0x1, R7 ;  /* 0x0000000109077824 */ /* 0x000fe200078e0207 */
[----:B------:R-:W-:-:S04]  /*6b00*/  I2FP.F32.U32 R9, R5 ;  /* 0x0000000500097245 */ /* 0x000fc80000201000 */
[-C--:B0-----:R-:W-:Y:S01]  /*6b10*/  SHF.R.U64 R12, R8, R24.reuse, R7 ;  /* 0x00000018080c7219 */ /* 0x081fe20000001207 */
[----:B--2---:R-:W-:Y:S01]  /*6b20*/  IMAD.MOV R8, RZ, RZ, -R13 ;  /* 0x000000ffff087224 */ /* 0x004fe200078e0a0d */
[----:B------:R-:W0:Y:S01]  /*6b30*/  LDC R11, c[0x0][0x658] ;  /* 0x00019600ff0b7b82 */ /* 0x000e220000000800 */
[----:B-1----:R-:W-:Y:S01]  /*6b40*/  ISETP.NE.U32.AND P0, PT, R26, RZ, PT ;  /* 0x000000ff1a00720c */ /* 0x002fe20003f05070 */
[----:B------:R-:W-:Y:S01]  /*6b50*/  FMUL R9, R9, UR4 ;  /* 0x0000000409097c20 */ /* 0x000fe20008400000 */
[----:B------:R-:W-:Y:S02]  /*6b60*/  SHF.R.U32.HI R7, RZ, R24, R7 ;  /* 0x00000018ff077219 */ /* 0x000fe40000011607 */
[----:B------:R-:W-:-:S03]  /*6b70*/  ISETP.NE.AND.EX P0, PT, R27, RZ, PT, P0 ;  /* 0x000000ff1b00720c */ /* 0x000fc60003f05300 */
[----:B------:R-:W1:Y:S01]  /*6b80*/  LDC R22, c[0x0][0x148] ;  /* 0x00005200ff167b82 */ /* 0x000e620000000800 */
[----:B---3--:R-:W-:Y:S02]  /*6b90*/  IMAD R23, R15, R8, R6 ;  /* 0x000000080f177224 */ /* 0x008fe400078e0206 */
[----:B------:R-:W-:-:S05]  /*6ba0*/  IMAD.MOV.U32 R8, RZ, RZ, 0x1 ;  /* 0x00000001ff087424 */ /* 0x000fca00078e00ff */
[----:B------:R-:W2:Y:S01]  /*6bb0*/  LDC R21, c[0x0][0x600] ;  /* 0x00018000ff157b82 */ /* 0x000ea20000000800 */
[-CC-:B----4-:R-:W-:Y:S02]  /*6bc0*/  SHF.R.U64 R15, R12, R20.reuse, R7.reuse ;  /* 0x000000140c0f7219 */ /* 0x190fe40000001207 */
[----:B------:R-:W-:Y:S02]  /*6bd0*/  SHF.R.U32.HI R6, RZ, R20, R7 ;  /* 0x00000014ff067219 */ /* 0x000fe40000011607 */
[----:B------:R3:W4:Y:S03]  /*6be0*/  F2I.U32.TRUNC.NTZ R20, R9 ;  /* 0x0000000900147305 */ /* 0x000726000020f000 */
[----:B------:R-:W1:Y:S01]  /*6bf0*/  LDC R25, c[0x0][0x648] ;  /* 0x00019200ff197b82 */ /* 0x000e620000000800 */
[-C--:B0-----:R-:W-:Y:S02]  /*6c00*/  SHF.R.U64 R19, R15, R11.reuse, R6 ;  /* 0x0000000b0f137219 */ /* 0x081fe40000001206 */
[----:B------:R-:W-:-:S02]  /*6c10*/  SHF.L.U32 R10, R10, R11, RZ ;  /* 0x0000000b0a0a7219 */ /* 0x000fc400000006ff */
[-C--:B------:R-:W-:Y:S01]  /*6c20*/  SHF.R.U32.HI R7, RZ, R11.reuse, R6 ;  /* 0x0000000bff077219 */ /* 0x080fe20000011606 */
[----:B------:R-:W-:Y:S01]  /*6c30*/  IMAD.MOV.U32 R6, RZ, RZ, R19 ;  /* 0x000000ffff067224 */ /* 0x000fe200078e0013 */
[----:B------:R-:W-:Y:S01]  /*6c40*/  SHF.L.U32 R24, R8, R11, RZ ;  /* 0x0000000b08187219 */ /* 0x000fe200000006ff */
[----:B------:R-:W0:Y:S01]  /*6c50*/  LDC R28, c[0x0][0x638] ;  /* 0x00018e00ff1c7b82 */ /* 0x000e220000000800 */
[----:B------:R-:W-:-:S07]  /*6c60*/  LOP3.LUT R30, RZ, R10, RZ, 0x33, !PT ;  /* 0x0000000aff1e7212 */ /* 0x000fce00078e33ff */
[----:B------:R-:W0:Y:S01]  /*6c70*/  LDC R29, c[0x0][0x610] ;  /* 0x00018400ff1d7b82 */ /* 0x000e220000000800 */
[----:B---34-:R-:W-:Y:S05]  /*6c80*/  @!P0 BRA `(.L_x_161) ;  /* 0x0000000000288947 */ /* 0x018fea0003800000 */
[----:B------:R-:W3:Y:S02]  /*6c90*/  LDC R6, c[0x0][0x64c] ;  /* 0x00019300ff067b82 */ /* 0x000ee40000000800 */
[----:B---3--:R-:W-:-:S05]  /*6ca0*/  IADD3 R11, P0, R19, R6, RZ ;  /* 0x00000006130b7210 */ /* 0x008fca0007f1e0ff */
        /* <DEDUP_REMOVED lines=8> */
.L_x_161:
[----:B------:R-:W-:Y:S01]  /*6d30*/  ISETP.NE.AND P0, PT, R2, 0x1, PT ;  /* 0x000000010200780c */ /* 0x000fe20003f05270 */
[----:B--2---:R-:W-:Y:S01]  /*6d40*/  VIADD R9, R21, 0xffffffff ;  /* 0xffffffff15097836 */ /* 0x004fe20000000000 */
[----:B-1----:R-:W-:Y:S01]  /*6d50*/  SHF.R.U64 R7, R6, R25, R7 ;  /* 0x0000001906077219 */ /* 0x002fe20000001207 */
[----:B------:R-:W-:Y:S01]  /*6d60*/  IMAD.MOV R20, RZ, RZ, -R20 ;  /* 0x000000ffff147224 */ /* 0x000fe200078e0a14 */
[----:B------:R-:W-:Y:S02]  /*6d70*/  LOP3.LUT R6, R15, R30, RZ, 0xc0, !PT ;  /* 0x0000001e0f067212 */ /* 0x000fe400078ec0ff */
[----:B------:R-:W-:Y:S01]  /*6d80*/  LOP3.LUT R12, R12, R9, RZ, 0xc0, !PT ;  /* 0x000000090c0c7212 */ /* 0x000fe200078ec0ff */
[----:B------:R-:W-:Y:S02]  /*6d90*/  IMAD.MOV R8, RZ, RZ, -R7 ;  /* 0x000000ffff087224 */ /* 0x000fe400078e0a07 */
[----:B------:R-:W-:Y:S02]  /*6da0*/  IMAD R6, R24, R7, R6 ;  /* 0x0000000718067224 */ /* 0x000fe400078e0206 */
[----:B------:R-:W-:-:S02]  /*6db0*/  IMAD.MOV.U32 R9, RZ, RZ, 0x1 ;  /* 0x00000001ff097424 */ /* 0x000fc400078e00ff */
[----:B------:R-:W-:Y:S02]  /*6dc0*/  @P0 IMAD R23, R22, R20, R5 ;  /* 0x0000001416170224 */ /* 0x000fe400078e0205 */
[----:B0-----:R-:W-:Y:S02]  /*6dd0*/  IMAD R5, R8, R28, R19 ;  /* 0x0000001c08057224 */ /* 0x001fe400078e0213 */
[----:B------:R-:W-:Y:S02]  /*6de0*/  IMAD R19, R6, R29, R23 ;  /* 0x0000001d06137224 */ /* 0x000fe400078e0217 */
[----:B------:R-:W-:Y:S02]  /*6df0*/  IMAD R6, R5, R21, R12 ;  /* 0x0000001505067224 */ /* 0x000fe400078e020c */
[----:B------:R-:W-:-:S03]  /*6e00*/  IMAD.MOV.U32 R8, RZ, RZ, R14 ;  /* 0x000000ffff087224 */ /* 0x000fc600078e000e */
[----:B------:R-:W-:Y:S02]  /*6e10*/  SEL R20, R6, R19, !P0 ;  /* 0x0000001306147207 */ /* 0x000fe40004000000 */
[----:B------:R-:W-:-:S07]  /*6e20*/  SEL R19, R19, R6, !P0 ;  /* 0x0000000613137207 */ /* 0x000fce0004000000 */
.L_x_159:
[----:B------:R-:W-:-:S08]  /*6e30*/  NOP ;  /* 0x0000000000007918 */ /* 0x000fd00000000000 */
[----:B------:R-:W0:-:S00]  /*6e40*/  USETMAXREG.DEALLOC.CTAPOOL 0x28 ;  /* 0x00000028000079c8 */ /* 0x000e0000080e0500 */
[----:B0-----:R-:W-:-:S13]  /*6e50*/  ISETP.NE.AND P0, PT, R0, RZ, PT ;  /* 0x000000ff0000720c */ /* 0x001fda0003f05270 */
[----:B------:R-:W-:Y:S05]  /*6e60*/  @P0 EXIT ;  /* 0x000000000000094d */ /* 0x000fea0003800000 */
[----:B------:R-:W-:Y:S01]  /*6e70*/  LOP3.LUT P0, RZ, R9, 0xff, RZ, 0xc0, !PT ;  /* 0x000000ff09ff7812 */ /* 0x000fe2000780c0ff */
[----:B------:R-:W-:Y:S02]  /*6e80*/  IMAD.MOV.U32 R0, RZ, RZ, 0x1 ;  /* 0x00000001ff007424 */ /* 0x000fe400078e00ff */
[----:B------:R-:W-:-:S10]  /*6e90*/  IMAD.MOV.U32 R12, RZ, RZ, RZ ;  /* 0x000000ffff0c7224 */ /* 0x000fd400078e00ff */
[----:B------:R-:W-:Y:S05]  /*6ea0*/  @!P0 BRA `(.L_x_162) ;  /* 0x0000000c003c8947 */ /* 0x000fea0003800000 */
[----:B------:R-:W0:Y:S01]  /*6eb0*/  LDC R0, c[0x0][0x28c] ;  /* 0x0000a300ff007b82 */ /* 0x000e220000000800 */
[----:B------:R-:W-:Y:S01]  /*6ec0*/  LOP3.LUT P0, RZ, R3, 0x1f, RZ, 0xc0, !PT ;  /* 0x0000001f03ff7812 */ /* 0x000fe2000780c0ff */
[----:B------:R-:W-:Y:S01]  /*6ed0*/  ULDC UR5, c[0x0][0x658] ;  /* 0x0001960000057ab9 */ /* 0x000fe20000000800 */
[----:B------:R-:W-:Y:S01]  /*6ee0*/  UMOV UR6, 0xffffffff ;  /* 0xffffffff00067882 */ /* 0x000fe20000000000 */
[----:B------:R-:W-:Y:S01]  /*6ef0*/  BSSY B0, `(.L_x_162) ;  /* 0x00000ca000007945 */ /* 0x000fe20003800000 */
[----:B------:R-:W-:Y:S01]  /*6f00*/  USHF.L.U32 UR6, UR6, UR5, URZ ;  /* 0x0000000506067299 */ /* 0x000fe2000800063f */
[C---:B------:R-:W-:Y:S01]  /*6f10*/  ISETP.NE.AND P2, PT, R4.reuse, RZ, PT ;  /* 0x000000ff0400720c */ /* 0x040fe20003f45270 */
[----:B------:R-:W-:Y:S01]  /*6f20*/  UMOV UR7, 0x1 ;  /* 0x0000000100077882 */ /* 0x000fe20000000000 */
[----:B------:R-:W-:Y:S01]  /*6f30*/  ISETP.NE.OR P0, PT, R4, RZ, !P0 ;  /* 0x000000ff0400720c */ /* 0x000fe20004705670 */
[----:B------:R-:W-:Y:S01]  /*6f40*/  IMAD.MOV.U32 R13, RZ, RZ, 0x1 ;  /* 0x00000001ff0d7424 */ /* 0x000fe200078e00ff */
[----:B------:R-:W-:Y:S01]  /*6f50*/  LOP3.LUT R11, R18, 0x2, RZ, 0xfc, !PT ;  /* 0x00000002120b7812 */ /* 0x000fe200078efcff */
[----:B------:R-:W-:Y:S01]  /*6f60*/  IMAD.MOV.U32 R12, RZ, RZ, RZ ;  /* 0x000000ffff0c7224 */ /* 0x000fe200078e00ff */
[----:B------:R-:W-:Y:S01]  /*6f70*/  ULDC UR4, c[0x0][0x600] ;  /* 0x0001800000047ab9 */ /* 0x000fe20000000800 */
[----:B------:R-:W-:-:S02]  /*6f80*/  USHF.L.U32 UR13, UR7, UR5, URZ ;  /* 0x00000005070d7299 */ /* 0x000fc4000800063f */
[----:B------:R-:W-:Y:S02]  /*6f90*/  UIADD3 UR4, UR4, -0x1, URZ ;  /* 0xffffffff04047890 */ /* 0x000fe4000fffe03f */
[----:B------:R-:W-:Y:S01]  /*6fa0*/  ULOP3.LUT UR5, URZ, UR6, URZ, 0x33, !UPT ;  /* 0x000000063f057292 */ /* 0x000fe2000f8e333f */
[----:B------:R-:W-:Y:S01]  /*6fb0*/  ULDC.64 UR22, c[0x0][0x198] ;  /* 0x0000660000167ab9 */ /* 0x000fe20000000a00 */
[----:B0-----:R-:W-:-:S05]  /*6fc0*/  VIADD R0, R0, 0x3f ;  /* 0x0000003f00007836 */ /* 0x001fca0000000000 */
[----:B------:R-:W-:-:S04]  /*6fd0*/  SHF.R.S32.HI R3, RZ, 0x1f, R0 ;  /* 0x0000001fff037819 */ /* 0x000fc80000011400 */
[----:B------:R-:W-:Y:S01]  /*6fe0*/  LEA.HI R3, R3, R0, RZ, 0x6 ;  /* 0x0000000003037211 */ /* 0x000fe200078f30ff */
[----:B------:R-:W-:-:S03]  /*6ff0*/  IMAD.MOV.U32 R0, RZ, RZ, 0x1 ;  /* 0x00000001ff007424 */ /* 0x000fc600078e00ff */
[----:B------:R-:W-:-:S05]  /*7000*/  SHF.R.S32.HI R3, RZ, 0x6, R3 ;  /* 0x00000006ff037819 */ /* 0x000fca0000011403 */
[----:B------:R-:W-:-:S07]  /*7010*/  VIADD R10, R3, 0x1 ;  /* 0x00000001030a7836 */ /* 0x000fce0000000000 */
.L_x_174:
[----:B------:R-:W-:-:S03]  /*7020*/  UMOV UR6, 0xffffffff ;  /* 0xffffffff00067882 */ /* 0x000fc60000000000 */
[----:B------:R-:W-:Y:S05]  /*7030*/  BRA.DIV UR6, `(.L_x_163) ;  /* 0x0000000e06a07947 */ /* 0x000fea000b800000 */
[----:B------:R-:W-:-:S13]  /*7040*/  ELECT P6, URZ, PT ;  /* 0x00000000003f782f */ /* 0x000fda00038c0000 */
.L_x_184:
[----:B------:R-:W0:Y:S01]  /*7050*/  LDC R4, c[0x0][0x28c] ;  /* 0x0000a300ff047b82 */ /* 0x000e220000000800 */
[----:B------:R-:W-:Y:S01]  /*7060*/  BSSY B1, `(.L_x_164) ;  /* 0x0000041000017945 */ /* 0x000fe20003800000 */
[----:B0-----:R-:W-:-:S13]  /*7070*/  ISETP.LT.OR P6, PT, R4, 0x1, !P6 ;  /* 0x000000010400780c */ /* 0x001fda00077c1670 */
[----:B------:R-:W-:Y:S05]  /*7080*/  @P6 BRA `(.L_x_165) ;  /* 0x0000000000f86947 */ /* 0x000fea0003800000 */
[----:B------:R-:W-:Y:S02]  /*7090*/  IMAD.SHL.U32 R19, R19, 0x80, RZ ;  /* 0x0000008013137824 */ /* 0x000fe400078e00ff */
[----:B------:R-:W-:Y:S02]  /*70a0*/  IMAD.SHL.U32 R20, R20, 0x80, RZ ;  /* 0x0000008014147824 */ /* 0x000fe400078e00ff */
[----:B------:R-:W-:Y:S02]  /*70b0*/  IMAD.MOV.U32 R21, RZ, RZ, RZ ;  /* 0x000000ffff157224 */ /* 0x000fe400078e00ff */
[----:B------:R-:W-:Y:S02]  /*70c0*/  IMAD.MOV.U32 R4, RZ, RZ, R10 ;  /* 0x000000ffff047224 */ /* 0x000fe400078e000a */
[----:B------:R-:W-:Y:S02]  /*70d0*/  IMAD.MOV.U32 R5, RZ, RZ, R0 ;  /* 0x000000ffff057224 */ /* 0x000fe400078e0000 */
[----:B------:R-:W-:-:S07]  /*70e0*/  IMAD.MOV.U32 R6, RZ, RZ, R12 ;  /* 0x000000ffff067224 */ /* 0x000fce00078e000c */
.L_x_169:
[----:B------:R-:W0:Y:S01]  /*70f0*/  S2R R14, SR_CgaCtaId ;  /* 0x00000000000e7919 */ /* 0x000e220000008800 */
[----:B------:R-:W-:Y:S01]  /*7100*/  MOV R7, 0x400 ;  /* 0x0000040000077802 */ /* 0x000fe20000000f00 */
[----:B------:R-:W1:Y:S03]  /*7110*/  @!P2 LDC R9, c[0x0][0x500] ;  /* 0x00014000ff09ab82 */ /* 0x000e660000000800 */
[----:B0-----:R-:W-:Y:S02]  /*7120*/  LEA R15, R14, R7, 0x18 ;  /* 0x000000070e0f7211 */ /* 0x001fe400078ec0ff */
[----:B------:R-:W-:-:S03]  /*7130*/  SHF.L.U32 R7, R5, 0x1f, RZ ;  /* 0x0000001f05077819 */ /* 0x000fc600000006ff */
[----:B------:R-:W-:-:S04]  /*7140*/  IMAD R14, R6, 0x8, R15 ;  /* 0x00000008060e7824 */ /* 0x000fc800078e020f */
[----:B------:R-:W0:Y:S02]  /*7150*/  SYNCS.PHASECHK.TRANS64.TRYWAIT P1, [R14+URZ+0x18], R7 ;  /* 0x000018070e0075a7 */ /* 0x000e24000802017f */
[----:B01----:R-:W-:Y:S05]  /*7160*/  @!P1 BRA `(.L_x_166) ;  /* 0x0000000c00749947 */ /* 0x003fea0003800000 */
.L_x_185:
[----:B0-----:R-:W-:Y:S01]  /*7170*/  PRMT R7, R11, 0x9910, RZ ;  /* 0x000099100b077816 */ /* 0x001fe200000000ff */
[----:B------:R0:W-:Y:S03]  /*7180*/  @!P2 SYNCS.ARRIVE.TRANS64 RZ, [R14+URZ], R9 ;  /* 0x000000090effa9a7 */ /* 0x0001e6000800003f */
[----:B------:R-:W-:-:S13]  /*7190*/  ISETP.NE.AND P1, PT, R7, 0x2, PT ;  /* 0x000000020700780c */ /* 0x000fda0003f25270 */
[----:B0-----:R-:W-:Y:S05]  /*71a0*/  @P1 BRA `(.L_x_167) ;  /* 0x0000000000041947 */ /* 0x001fea0003800000 */
[----:B------:R-:W-:Y:S01]  /*71b0*/  BPT.TRAP 0x1 ;  /* 0x000000040000795c */ /* 0x000fe20000300000 */
.L_x_167:
[----:B------:R-:W-:Y:S05]  /*71c0*/  @P0 BRA `(.L_x_168) ;  /* 0x0000000000040947 */ /* 0x000fea0003800000 */
[----:B------:R-:W-:Y:S01]  /*71d0*/  BPT.TRAP 0x1 ;  /* 0x000000040000795c */ /* 0x000fe20000300000 */
.L_x_168:
[----:B------:R-:W-:Y:S01]  /*71e0*/  IMAD R15, R6, 0x8000, R15 ;  /* 0x00008000060f7824 */ /* 0x000fe200078e020f */
[----:B------:R-:W-:Y:S01]  /*71f0*/  R2UR UR34, R21 ;  /* 0x00000000152272ca */ /* 0x000fe200000e0000 */
[----:B------:R-:W-:Y:S01]  /*7200*/  VIADD R4, R4, 0xffffffff ;  /* 0xffffffff04047836 */ /* 0x000fe20000000000 */
[----:B------:R-:W-:Y:S01]  /*7210*/  R2UR UR33, R14 ;  /* 0x000000000e2172ca */ /* 0x000fe200000e0000 */
[----:B------:R-:W-:Y:S01]  /*7220*/  UIADD3 UR6, UP0, UR22, 0xf0, URZ ;  /* 0x000000f016067890 */ /* 0x000fe2000ff1e03f */
[----:B------:R-:W-:Y:S01]  /*7230*/  R2UR UR8, R15 ;  /* 0x000000000f0872ca */ /* 0x000fe200000e0000 */
[----:B------:R-:W-:Y:S01]  /*7240*/  UIADD3 UR30, UP1, UR22, 0x1f0, URZ ;  /* 0x000001f0161e7890 */ /* 0x000fe2000ff3e03f */
[----:B------:R-:W-:Y:S01]  /*7250*/  R2UR UR35, R19 ;  /* 0x00000000132372ca */ /* 0x000fe200000e0000 */
[----:B------:R-:W-:Y:S01]  /*7260*/  UIADD3.X UR7, URZ, UR23, URZ, UP0, !UPT ;  /* 0x000000173f077290 */ /* 0x000fe200087fe43f */
[----:B------:R-:W-:Y:S01]  /*7270*/  R2UR UR36, R8 ;  /* 0x00000000082472ca */ /* 0x000fe200000e0000 */
[----:B------:R-:W-:Y:S01]  /*7280*/  UIADD3.X UR31, URZ, UR23, URZ, UP1, !UPT ;  /* 0x000000173f1f7290 */ /* 0x000fe20008ffe43f */
[----:B------:R-:W-:Y:S01]  /*7290*/  R2UR UR19, R20 ;  /* 0x00000000141372ca */ /* 0x000fe200000e0000 */
[----:B------:R-:W-:Y:S01]  /*72a0*/  VIADD R6, R6, 0x1 ;  /* 0x0000000106067836 */ /* 0x000fe20000000000 */
[----:B------:R-:W-:Y:S01]  /*72b0*/  ISETP.GT.AND P3, PT, R4, 0x1, PT ;  /* 0x000000010400780c */ /* 0x000fe20003f64270 */
[----:B------:R-:W-:Y:S01]  /*72c0*/  UIADD3 UR26, UR34, 0x20, URZ ;  /* 0x00000020221a7890 */ /* 0x000fe2000fffe03f */
[----:B------:R-:W-:Y:S01]  /*72d0*/  VIADD R21, R21, 0x40 ;  /* 0x0000004015157836 */ /* 0x000fe20000000000 */
[----:B------:R-:W-:Y:S01]  /*72e0*/  UMOV UR14, 0x0 ;  /* 0x00000000000e7882 */ /* 0x000fe20000000000 */
[----:B------:R-:W-:Y:S01]  /*72f0*/  UMOV UR15, 0x10000000 ;  /* 0x10000000000f7882 */ /* 0x000fe20000000000 */
[----:B------:R-:W-:Y:S01]  /*7300*/  UIADD3 UR32, UR8, 0x100, URZ ;  /* 0x0000010008207890 */ /* 0x000fe2000fffe03f */
[----:B------:R-:W-:Y:S01]  /*7310*/  ISETP.NE.AND P1, PT, R6, 0x3, PT ;  /* 0x000000030600780c */ /* 0x000fe20003f25270 */
[----:B------:R-:W-:-:S02]  /*7320*/  UIADD3 UR24, UR8, 0x4100, URZ ;  /* 0x0000410008187890 */ /* 0x000fc4000fffe03f */
[----:B------:R-:W-:Y:S01]  /*7330*/  UIADD3 UR16, UR8, 0x18100, URZ ;  /* 0x0001810008107890 */ /* 0x000fe2000fffe03f */
[----:B------:R-:W-:Y:S01]  /*7340*/  SEL R14, RZ, 0x1, P1 ;  /* 0x00000001ff0e7807 */ /* 0x000fe20000800000 */
[----:B------:R-:W-:Y:S01]  /*7350*/  UIADD3 UR8, UR8, 0x1c100, URZ ;  /* 0x0001c10008087890 */ /* 0x000fe2000fffe03f */
[----:B------:R-:W-:Y:S01]  /*7360*/  SEL R6, R6, RZ, P1 ;  /* 0x000000ff06067207 */ /* 0x000fe20000800000 */
[----:B------:R-:W-:Y:S01]  /*7370*/  UMOV UR25, UR33 ;  /* 0x0000002100197c82 */ /* 0x000fe20008000000 */
[----:B------:R-:W-:Y:S01]  /*7380*/  UMOV UR27, UR35 ;  /* 0x00000023001b7c82 */ /* 0x000fe20008000000 */
[----:B------:R-:W-:Y:S01]  /*7390*/  UMOV UR28, UR36 ;  /* 0x00000024001c7c82 */ /* 0x000fe20008000000 */
[----:B------:R-:W-:Y:S01]  /*73a0*/  UMOV UR17, UR33 ;  /* 0x0000002100117c82 */ /* 0x000fe20008000000 */
[----:B------:R-:W-:Y:S01]  /*73b0*/  UMOV UR18, UR34 ;  /* 0x0000002200127c82 */ /* 0x000fe20008000000 */
[----:B------:R-:W-:Y:S01]  /*73c0*/  UMOV UR20, UR36 ;  /* 0x0000002400147c82 */ /* 0x000fe20008000000 */
[----:B------:R0:W-:Y:S01]  /*73d0*/  UTMALDG.3D [UR32], [UR6], desc[UR14] ;  /* 0x00000e20060075b4 */ /* 0x0001e20008011000 */
[----:B------:R-:W-:Y:S01]  /*73e0*/  UMOV UR9, UR33 ;  /* 0x0000002100097c82 */ /* 0x000fe20008000000 */
[----:B------:R-:W-:Y:S01]  /*73f0*/  UMOV UR11, UR19 ;  /* 0x00000013000b7c82 */ /* 0x000fe20008000000 */
[----:B------:R-:W-:Y:S01]  /*7400*/  UMOV UR12, UR36 ;  /* 0x00000024000c7c82 */ /* 0x000fe20008000000 */
[----:B------:R-:W-:Y:S01]  /*7410*/  UMOV UR10, UR26 ;  /* 0x0000001a000a7c82 */ /* 0x000fe20008000000 */
[----:B------:R-:W-:Y:S01]  /*7420*/  LOP3.LUT R5, R5, R14, RZ, 0x3c, !PT ;  /* 0x0000000e05057212 */ /* 0x000fe200078e3cff */
[----:B------:R0:W-:Y:S01]  /*7430*/  UTMALDG.3D [UR24], [UR6], desc[UR14] ;  /* 0x00000e18060075b4 */ /* 0x0001e20008011000 */
[----:B------:R0:W-:Y:S01]  /*7440*/  UTMALDG.3D [UR16], [UR30], desc[UR14] ;  /* 0x00000e101e0075b4 */ /* 0x0001e20008011000 */
[----:B------:R0:W-:Y:S02]  /*7450*/  UTMALDG.3D [UR8], [UR30], desc[UR14] ;  /* 0x00000e081e0075b4 */ /* 0x0001e40008011000 */
[----:B0-----:R-:W-:Y:S05]  /*7460*/  @P3 BRA `(.L_x_169) ;  /* 0xfffffffc00203947 */ /* 0x001fea000383ffff */
.L_x_165:
[----:B------:R-:W-:Y:S05]  /*7470*/  BSYNC B1 ;  /* 0x0000000000017941 */ /* 0x000fea0003800000 */
.L_x_164:
[----:B------:R-:W-:Y:S01]  /*7480*/  LOP3.LUT P3, RZ, R13, 0xff, RZ, 0xc0, !PT ;  /* 0x000000ff0dff7812 */ /* 0x000fe2000786c0ff */
[----:B------:R-:W-:Y:S01]  /*7490*/  IMAD.IADD R12, R3, 0x1, R12 ;  /* 0x00000001030c7824 */ /* 0x000fe200078e020c */
[----:B------:R-:W-:Y:S01]  /*74a0*/  IADD3 R16, P4, R16, UR38, RZ ;  /* 0x0000002610107c10 */ /* 0x000fe2000ff9e0ff */
[----:B------:R-:W-:Y:S01]  /*74b0*/  ULDC.64 UR6, c[0x0][0x650] ;  /* 0x0001940000067ab9 */ /* 0x000fe20000000a00 */
[----:B------:R-:W-:Y:S01]  /*74c0*/  BSSY B1, `(.L_x_170) ;  /* 0x000006a000017945 */ /* 0x000fe20003800000 */
[----:B------:R-:W-:Y:S01]  /*74d0*/  IMAD.MOV.U32 R19, RZ, RZ, -0x1 ;  /* 0xffffffffff137424 */ /* 0x000fe200078e00ff */
[----:B------:R-:W-:Y:S01]  /*74e0*/  ISETP.GT.U32.AND P1, PT, R12, 0x2, PT ;  /* 0x000000020c00780c */ /* 0x000fe20003f24070 */
[----:B------:R-:W-:Y:S01]  /*74f0*/  IMAD.MOV.U32 R20, RZ, RZ, -0x1 ;  /* 0xffffffffff147424 */ /* 0x000fe200078e00ff */
[----:B------:R-:W-:Y:S01]  /*7500*/  IADD3.X R17, R17, UR41, RZ, P4, !PT ;  /* 0x0000002911117c10 */ /* 0x000fe2000a7fe4ff */
[----:B------:R-:W-:Y:S01]  /*7510*/  IMAD.MOV.U32 R8, RZ, RZ, -0x1 ;  /* 0xffffffffff087424 */ /* 0x000fe200078e00ff */
[----:B------:R-:W-:-:S02]  /*7520*/  ISETP.LT.U32.AND P1, PT, R3, 0x3, P1 ;  /* 0x000000030300780c */ /* 0x000fc40000f21070 */
[----:B------:R-:W-:Y:S01]  /*7530*/  PRMT R13, RZ, 0x7610, R13 ;  /* 0x00007610ff0d7816 */ /* 0x000fe2000000000d */
[----:B------:R-:W0:Y:S01]  /*7540*/  @P3 S2R R5, SR_CgaCtaId ;  /* 0x0000000000053919 */ /* 0x000e220000008800 */
[----:B------:R-:W-:-:S04]  /*7550*/  @P3 MOV R4, 0x400 ;  /* 0x0000040000043802 */ /* 0x000fc80000000f00 */
[----:B0-----:R-:W-:Y:S01]  /*7560*/  @P3 LEA R6, R5, R4, 0x18 ;  /* 0x0000000405063211 */ /* 0x001fe200078ec0ff */
[----:B------:R-:W-:-:S03]  /*7570*/  IMAD.WIDE.U32 R4, R12, -0x55555555, RZ ;  /* 0xaaaaaaab0c047825 */ /* 0x000fc600078e00ff */
[----:B------:R0:W-:Y:S01]  /*7580*/  @P3 SYNCS.ARRIVE.TRANS64.A1T0 RZ, [R6+URZ+0x48], RZ ;  /* 0x000048ff06ff39a7 */ /* 0x0001e2000810003f */
[----:B------:R-:W-:Y:S02]  /*7590*/  ISETP.GE.U32.AND P3, PT, R3, 0x3, PT ;  /* 0x000000030300780c */ /* 0x000fe40003f66070 */
[----:B------:R-:W-:Y:S02]  /*75a0*/  SHF.R.U32.HI R7, RZ, 0x1, R5 ;  /* 0x00000001ff077819 */ /* 0x000fe40000011605 */
[----:B------:R-:W-:Y:S02]  /*75b0*/  SEL R5, RZ, 0x1, !P1 ;  /* 0x00000001ff057807 */ /* 0x000fe40004800000 */
[----:B------:R-:W-:Y:S01]  /*75c0*/  ISETP.GE.U32.AND P1, PT, R16, UR6, PT ;  /* 0x0000000610007c0c */ /* 0x000fe2000bf26070 */
[----:B------:R-:W-:Y:S01]  /*75d0*/  IMAD R12, R7, -0x3, R12 ;  /* 0xfffffffd070c7824 */ /* 0x000fe200078e020c */
[----:B------:R-:W-:Y:S02]  /*75e0*/  LOP3.LUT R0, R0, R5, RZ, 0x3c, !PT ;  /* 0x0000000500007212 */ /* 0x000fe400078e3cff */
[----:B------:R-:W-:-:S02]  /*75f0*/  ISETP.GE.U32.AND.EX P1, PT, R17, UR7, PT, P1 ;  /* 0x0000000711007c0c */ /* 0x000fc4000bf26110 */
[----:B------:R-:W-:Y:S02]  /*7600*/  PRMT R4, RZ, 0x7610, R4 ;  /* 0x00007610ff047816 */ /* 0x000fe40000000004 */
[----:B------:R-:W-:-:S09]  /*7610*/  @P3 LOP3.LUT R0, R0, 0x1, R7, 0x78, !PT ;  /* 0x0000000100003812 */ /* 0x000fd200078e7807 */
[----:B0-----:R-:W-:Y:S05]  /*7620*/  @P1 BRA `(.L_x_171) ;  /* 0x00000004004c1947 */ /* 0x001fea0003800000 */
[----:B------:R-:W-:Y:S01]  /*7630*/  ULDC.64 UR6, c[0x0][0x628] ;  /* 0x00018a0000067ab9 */ /* 0x000fe20000000a00 */
[----:B------:R-:W0:Y:S01]  /*7640*/  S2R R15, SR_CTAID.X ;  /* 0x00000000000f7919 */ /* 0x000e220000002500 */
[----:B------:R-:W-:Y:S01]  /*7650*/  ISETP.NE.U32.AND P1, PT, RZ, UR6, PT ;  /* 0x00000006ff007c0c */ /* 0x000fe2000bf25070 */
[----:B------:R-:W-:Y:S01]  /*7660*/  ULDC UR9, c[0x0][0x630] ;  /* 0x00018c0000097ab9 */ /* 0x000fe20000000800 */
[----:B------:R-:W-:Y:S01]  /*7670*/  IMAD.MOV.U32 R4, RZ, RZ, R16 ;  /* 0x000000ffff047224 */ /* 0x000fe200078e0010 */
[----:B------:R-:W1:Y:S01]  /*7680*/  S2R R14, SR_CTAID.Y ;  /* 0x00000000000e7919 */ /* 0x000e620000002600 */
[----:B------:R-:W-:Y:S01]  /*7690*/  ISETP.NE.AND.EX P1, PT, RZ, UR7, PT, P1 ;  /* 0x00000007ff007c0c */ /* 0x000fe2000bf25310 */
[----:B------:R-:W-:-:S12]  /*76a0*/  IMAD.MOV.U32 R5, RZ, RZ, R17 ;  /* 0x000000ffff057224 */ /* 0x000fd800078e0011 */
[----:B------:R-:W-:Y:S05]  /*76b0*/  @!P1 BRA `(.L_x_172) ;  /* 0x0000000000289947 */ /* 0x000fea0003800000 */
[----:B------:R-:W-:Y:S02]  /*76c0*/  ULDC UR8, c[0x0][0x634] ;  /* 0x00018d0000087ab9 */ /* 0x000fe40000000800 */
[----:B------:R-:W-:-:S05]  /*76d0*/  IADD3 R9, P1, R16, UR8, RZ ;  /* 0x0000000810097c10 */ /* 0x000fca000ff3e0ff */
[----:B------:R-:W-:-:S04]  /*76e0*/  IMAD.X R19, RZ, RZ, R17, P1 ;  /* 0x000000ffff137224 */ /* 0x000fc800008e0611 */
[----:B------:R-:W-:-:S04]  /*76f0*/  IMAD.WIDE.U32 R6, R19, UR6, RZ ;  /* 0x0000000613067c25 */ /* 0x000fc8000f8e00ff */
[----:B------:R-:W-:-:S04]  /*7700*/  IMAD.WIDE.U32 R6, P1, R9, UR7, R6 ;  /* 0x0000000709067c25 */ /* 0x000fc8000f820006 */
[----:B------:R-:W-:-:S04]  /*7710*/  IMAD.WIDE.U32 R8, R9, UR6, RZ ;  /* 0x0000000609087c25 */ /* 0x000fc8000f8e00ff */
[----:B------:R-:W-:Y:S01]  /*7720*/  IMAD.X R5, RZ, RZ, RZ, P1 ;  /* 0x000000ffff057224 */ /* 0x000fe200008e06ff */
[----:B------:R-:W-:Y:S01]  /*7730*/  IADD3 RZ, P1, R9, R6, RZ ;  /* 0x0000000609ff7210 */ /* 0x000fe20007f3e0ff */
[----:B------:R-:W-:-:S04]  /*7740*/  IMAD.MOV.U32 R4, RZ, RZ, R7 ;  /* 0x000000ffff047224 */ /* 0x000fc800078e0007 */
[----:B------:R-:W-:-:S08]  /*7750*/  IMAD.WIDE.U32.X R4, R19, UR7, R4, P1 ;  /* 0x0000000713047c25 */ /* 0x000fd000088e0404 */
.L_x_172:
[--C-:B------:R-:W-:Y:S01]  /*7760*/  SHF.R.U64 R8, R4, UR9, R5.reuse ;  /* 0x0000000904087c19 */ /* 0x100fe20008001205 */
[----:B------:R-:W-:Y:S01]  /*7770*/  ULDC.64 UR6, c[0x0][0x620] ;  /* 0x0001880000067ab9 */ /* 0x000fe20000000a00 */
[----:B------:R-:W-:Y:S01]  /*7780*/  SHF.R.U32.HI R4, RZ, UR9, R5 ;  /* 0x00000009ff047c19 */ /* 0x000fe20008011605 */
[----:B------:R-:W2:Y:S01]  /*7790*/  LDC R24, c[0x0][0x144] ;  /* 0x00005100ff187b82 */ /* 0x000ea20000000800 */
[----:B------:R-:W-:Y:S01]  /*77a0*/  IADD3 R7, P1, RZ, -R8, RZ ;  /* 0x80000008ff077210 */ /* 0x000fe20007f3e0ff */
[----:B------:R-:W-:Y:S01]  /*77b0*/  ULDC.64 UR10, c[0x0][0x640] ;  /* 0x00019000000a7ab9 */ /* 0x000fe20000000a00 */
[----:B0-----:R-:W-:Y:S01]  /*77c0*/  I2FP.F32.U32 R9, R15 ;  /* 0x0000000f00097245 */ /* 0x001fe20000201000 */
[----:B------:R-:W-:Y:S02]  /*77d0*/  ULDC UR8, c[0x0][0x608] ;  /* 0x0001820000087ab9 */ /* 0x000fe40000000800 */
[----:B------:R-:W-:Y:S01]  /*77e0*/  IMAD.X R4, RZ, RZ, ~R4, P1 ;  /* 0x000000ffff047224 */ /* 0x000fe200008e0e04 */
[----:B------:R-:W-:Y:S01]  /*77f0*/  ISETP.NE.U32.AND P1, PT, RZ, UR10, PT ;  /* 0x0000000aff007c0c */ /* 0x000fe2000bf25070 */
[----:B------:R-:W0:Y:S02]  /*7800*/  LDC R21, c[0x0][0x148] ;  /* 0x00005200ff157b82 */ /* 0x000e240000000800 */
[----:B------:R-:W-:Y:S01]  /*7810*/  IMAD R6, R4, UR6, RZ ;  /* 0x0000000604067c24 */ /* 0x000fe2000f8e02ff */
[----:B------:R-:W-:Y:S01]  /*7820*/  ISETP.NE.AND.EX P1, PT, RZ, UR11, PT, P1 ;  /* 0x0000000bff007c0c */ /* 0x000fe2000bf25310 */
[----:B------:R-:W-:Y:S01]  /*7830*/  IMAD.WIDE.U32 R4, R7, UR6, R16 ;  /* 0x0000000607047c25 */ /* 0x000fe2000f8e0010 */
[----:B------:R-:W-:-:S03]  /*7840*/  ULDC UR6, c[0x0][0x150] ;  /* 0x0000540000067ab9 */ /* 0x000fc60000000800 */
[----:B------:R-:W-:Y:S02]  /*7850*/  IMAD R7, R7, UR7, R6 ;  /* 0x0000000707077c24 */ /* 0x000fe4000f8e0206 */
[----:B------:R-:W-:Y:S01]  /*7860*/  FMUL R6, R9, UR6 ;  /* 0x0000000609067c20 */ /* 0x000fe20008400000 */
[----:B------:R-:W-:Y:S01]  /*7870*/  ULDC UR6, c[0x0][0x618] ;  /* 0x0001860000067ab9 */ /* 0x000fe20000000800 */
[----:B------:R-:W-:Y:S01]  /*7880*/  ULDC UR7, c[0x0][0x154] ;  /* 0x0000550000077ab9 */ /* 0x000fe20000000800 */
[----:B------:R-:W-:-:S03]  /*7890*/  IMAD.IADD R5, R5, 0x1, R7 ;  /* 0x0000000105057824 */ /* 0x000fc600078e0207 */
[----:B------:R-:W3:Y:S02]  /*78a0*/  F2I.U32.TRUNC.NTZ R6, R6 ;  /* 0x0000000600067305 */ /* 0x000ee4000020f000 */
[----:B------:R-:W-:Y:S02]  /*78b0*/  SHF.R.U64 R9, R4, UR6, R5 ;  /* 0x0000000604097c19 */ /* 0x000fe40008001205 */
[----:B-1----:R-:W-:-:S05]  /*78c0*/  I2FP.F32.U32 R4, R14 ;  /* 0x0000000e00047245 */ /* 0x002fca0000201000 */
[----:B------:R-:W-:Y:S01]  /*78d0*/  FMUL R22, R4, UR7 ;  /* 0x0000000704167c20 */ /* 0x000fe20008400000 */
[----:B------:R-:W-:Y:S01]  /*78e0*/  SHF.R.U32.HI R4, RZ, UR6, R5 ;  /* 0x00000006ff047c19 */ /* 0x000fe20008011605 */
[----:B------:R-:W-:-:S03]  /*78f0*/  ULDC UR6, c[0x0][0x658] ;  /* 0x0001960000067ab9 */ /* 0x000fc60000000800 */
[--C-:B------:R-:W-:Y:S01]  /*7900*/  SHF.R.U64 R20, R9, UR8, R4.reuse ;  /* 0x0000000809147c19 */ /* 0x100fe20008001204 */
[----:B------:R-:W1:Y:S01]  /*7910*/  F2I.U32.TRUNC.NTZ R22, R22 ;  /* 0x0000001600167305 */ /* 0x000e62000020f000 */
[----:B------:R-:W-:Y:S01]  /*7920*/  SHF.R.U32.HI R5, RZ, UR8, R4 ;  /* 0x00000008ff057c19 */ /* 0x000fe20008011604 */
[----:B---3--:R-:W-:-:S03]  /*7930*/  IMAD.MOV R6, RZ, RZ, -R6 ;  /* 0x000000ffff067224 */ /* 0x008fc600078e0a06 */
[----:B------:R-:W-:Y:S01]  /*7940*/  SHF.R.U64 R19, R20, UR6, R5 ;  /* 0x0000000614137c19 */ /* 0x000fe20008001205 */
[----:B--2---:R-:W-:Y:S01]  /*7950*/  IMAD R15, R24, R6, R15 ;  /* 0x00000006180f7224 */ /* 0x004fe200078e020f */
[----:B------:R-:W-:-:S03]  /*7960*/  SHF.R.U32.HI R23, RZ, UR6, R5 ;  /* 0x00000006ff177c19 */ /* 0x000fc60008011605 */
[----:B------:R-:W-:Y:S02]  /*7970*/  IMAD.MOV.U32 R4, RZ, RZ, R19 ;  /* 0x000000ffff047224 */ /* 0x000fe400078e0013 */
[----:B------:R-:W-:Y:S01]  /*7980*/  IMAD.MOV.U32 R5, RZ, RZ, R23 ;  /* 0x000000ffff057224 */ /* 0x000fe200078e0017 */
[----:B-1----:R-:W-:Y:S06]  /*7990*/  @!P1 BRA `(.L_x_173) ;  /* 0x0000000000289947 */ /* 0x002fec0003800000 */
[----:B------:R-:W-:Y:S02]  /*79a0*/  ULDC UR6, c[0x0][0x64c] ;  /* 0x0001930000067ab9 */ /* 0x000fe40000000800 */
[----:B------:R-:W-:-:S05]  /*79b0*/  IADD3 R5, P1, R19, UR6, RZ ;  /* 0x0000000613057c10 */ /* 0x000fca000ff3e0ff */
[----:B------:R-:W-:-:S04]  /*79c0*/  IMAD.X R23, RZ, RZ, R23, P1 ;  /* 0x000000ffff177224 */ /* 0x000fc800008e0617 */
[----:B------:R-:W-:-:S04]  /*79d0*/  IMAD.WIDE.U32 R6, R23, UR10, RZ ;  /* 0x0000000a17067c25 */ /* 0x000fc8000f8e00ff */
[----:B------:R-:W-:-:S04]  /*79e0*/  IMAD.WIDE.U32 R6, P1, R5, UR11, R6 ;  /* 0x0000000b05067c25 */ /* 0x000fc8000f820006 */
[----:B------:R-:W-:-:S04]  /*79f0*/  IMAD.WIDE.U32 R4, R5, UR10, RZ ;  /* 0x0000000a05047c25 */ /* 0x000fc8000f8e00ff */
[----:B------:R-:W-:Y:S01]  /*7a00*/  IMAD.MOV.U32 R4, RZ, RZ, R7 ;  /* 0x000000ffff047224 */ /* 0x000fe200078e0007 */
[----:B------:R-:W-:Y:S01]  /*7a10*/  IADD3 RZ, P3, R5, R6, RZ ;  /* 0x0000000605ff7210 */ /* 0x000fe20007f7e0ff */
[----:B------:R-:W-:-:S04]  /*7a20*/  IMAD.X R5, RZ, RZ, RZ, P1 ;  /* 0x000000ffff057224 */ /* 0x000fc800008e06ff */
[----:B------:R-:W-:-:S08]  /*7a30*/  IMAD.WIDE.U32.X R4, R23, UR11, R4, P3 ;  /* 0x0000000b17047c25 */ /* 0x000fd000098e0404 */
.L_x_173:
[----:B------:R-:W-:Y:S01]  /*7a40*/  ISETP.NE.AND P1, PT, R2, 0x1, PT ;  /* 0x000000010200780c */ /* 0x000fe20003f25270 */
[----:B------:R-:W-:Y:S01]  /*7a50*/  ULDC UR6, c[0x0][0x648] ;  /* 0x0001920000067ab9 */ /* 0x000fe20000000800 */
[----:B------:R-:W-:Y:S01]  /*7a60*/  LOP3.LUT R20, R20, UR5, RZ, 0xc0, !PT ;  /* 0x0000000514147c12 */ /* 0x000fe2000f8ec0ff */
[----:B------:R-:W-:Y:S01]  /*7a70*/  IMAD.MOV R22, RZ, RZ, -R22 ;  /* 0x000000ffff167224 */ /* 0x000fe200078e0a16 */
[----:B------:R-:W-:Y:S01]  /*7a80*/  SHF.R.U64 R5, R4, UR6, R5 ;  /* 0x0000000604057c19 */ /* 0x000fe20008001205 */
[----:B------:R-:W-:Y:S01]  /*7a90*/  ULDC UR6, c[0x0][0x638] ;  /* 0x00018e0000067ab9 */ /* 0x000fe20000000800 */
[----:B------:R-:W-:Y:S01]  /*7aa0*/  LOP3.LUT R6, R9, UR4, RZ, 0xc0, !PT ;  /* 0x0000000409067c12 */ /* 0x000fe2000f8ec0ff */
[----:B------:R-:W-:Y:S02]  /*7ab0*/  ULDC UR7, c[0x0][0x610] ;  /* 0x0001840000077ab9 */ /* 0x000fe40000000800 */
[----:B------:R-:W-:Y:S02]  /*7ac0*/  IMAD.MOV R4, RZ, RZ, -R5 ;  /* 0x000000ffff047224 */ /* 0x000fe400078e0a05 */
[----:B------:R-:W-:-:S02]  /*7ad0*/  IMAD R20, R5, UR13, R20 ;  /* 0x0000000d05147c24 */ /* 0x000fc4000f8e0214 */
[----:B0-----:R-:W-:Y:S02]  /*7ae0*/  @P1 IMAD R15, R21, R22, R14 ;  /* 0x00000016150f1224 */ /* 0x001fe400078e020e */
[----:B------:R-:W-:Y:S01]  /*7af0*/  IMAD R19, R4, UR6, R19 ;  /* 0x0000000604137c24 */ /* 0x000fe2000f8e0213 */
[----:B------:R-:W-:Y:S01]  /*7b00*/  ULDC UR6, c[0x0][0x600] ;  /* 0x0001800000067ab9 */ /* 0x000fe20000000800 */
[----:B------:R-:W-:Y:S02]  /*7b10*/  IMAD R15, R20, UR7, R15 ;  /* 0x00000007140f7c24 */ /* 0x000fe4000f8e020f */
[----:B------:R-:W-:Y:S02]  /*7b20*/  IMAD R6, R19, UR6, R6 ;  /* 0x0000000613067c24 */ /* 0x000fe4000f8e0206 */
[----:B------:R-:W-:-:S03]  /*7b30*/  IMAD.MOV.U32 R4, RZ, RZ, 0x1 ;  /* 0x00000001ff047424 */ /* 0x000fc600078e00ff */
[----:B------:R-:W-:Y:S02]  /*7b40*/  SEL R20, R6, R15, !P1 ;  /* 0x0000000f06147207 */ /* 0x000fe40004800000 */
[----:B------:R-:W-:-:S07]  /*7b50*/  SEL R19, R15, R6, !P1 ;  /* 0x000000060f137207 */ /* 0x000fce0004800000 */
.L_x_171:
[----:B------:R-:W-:Y:S05]  /*7b60*/  BSYNC B1 ;  /* 0x0000000000017941 */ /* 0x000fea0003800000 */
.L_x_170:
[----:B------:R-:W-:-:S13]  /*7b70*/  LOP3.LUT P1, RZ, R4, 0xff, RZ, 0xc0, !PT ;  /* 0x000000ff04ff7812 */ /* 0x000fda000782c0ff */
[----:B------:R-:W-:Y:S05]  /*7b80*/  @P1 BRA `(.L_x_174) ;  /* 0xfffffff400241947 */ /* 0x000fea000383ffff */
[----:B------:R-:W-:Y:S05]  /*7b90*/  BSYNC B0 ;  /* 0x0000000000007941 */ /* 0x000fea0003800000 */
.L_x_162:
[----:B------:R-:W-:-:S03]  /*7ba0*/  UMOV UR6, 0xffffffff ;  /* 0xffffffff00067882 */ /* 0x000fc60000000000 */
[----:B------:R-:W-:Y:S05]  /*7bb0*/  BRA.DIV UR6, `(.L_x_175) ;  /* 0x0000000206f47947 */ /* 0x000fea000b800000 */
[----:B------:R-:W-:-:S13]  /*7bc0*/  ELECT P6, URZ, PT ;  /* 0x00000000003f782f */ /* 0x000fda00038c0000 */
.L_x_188:
[----:B------:R-:W-:Y:S04]  /*7bd0*/  BSSY B0, `(.L_x_176) ;  /* 0x0000022000007945 */ /* 0x000fe80003800000 */
[----:B------:R-:W-:Y:S05]  /*7be0*/  @!P6 BRA `(.L_x_177) ;  /* 0x000000000080e947 */ /* 0x000fea0003800000 */
[----:B------:R-:W-:-:S04]  /*7bf0*/  LOP3.LUT R18, R18, 0x2, RZ, 0xfc, !PT ;  /* 0x0000000212127812 */ /* 0x000fc800078efcff */
[----:B------:R-:W-:-:S13]  /*7c00*/  ISETP.NE.AND P0, PT, R18, 0x3, PT ;  /* 0x000000031200780c */ /* 0x000fda0003f05270 */
[----:B------:R-:W-:Y:S05]  /*7c10*/  @!P0 BRA `(.L_x_178) ;  /* 0x0000000000048947 */ /* 0x000fea0003800000 */
[----:B------:R-:W-:Y:S01]  /*7c20*/  BPT.TRAP 0x1 ;  /* 0x000000040000795c */ /* 0x000fe20000300000 */
.L_x_178:
[----:B------:R-:W0:Y:S01]  /*7c30*/  S2R R3, SR_CgaCtaId ;  /* 0x0000000000037919 */ /* 0x000e220000008800 */
[----:B------:R-:W-:-:S04]  /*7c40*/  MOV R2, 0x400 ;  /* 0x0000040000027802 */ /* 0x000fc80000000f00 */
[----:B0-----:R-:W-:Y:S02]  /*7c50*/  LEA R3, R3, R2, 0x18 ;  /* 0x0000000203037211 */ /* 0x001fe400078ec0ff */
[----:B------:R-:W-:-:S03]  /*7c60*/  SHF.L.U32 R2, R0, 0x1f, RZ ;  /* 0x0000001f00027819 */ /* 0x000fc600000006ff */
[----:B------:R-:W-:-:S04]  /*7c70*/  VIADD R3, R3, 0x18 ;  /* 0x0000001803037836 */ /* 0x000fc80000000000 */
[C---:B------:R-:W-:Y:S02]  /*7c80*/  IMAD R7, R12.reuse, 0x8, R3 ;  /* 0x000000080c077824 */ /* 0x040fe400078e0203 */
[----:B------:R-:W-:Y:S02]  /*7c90*/  VIADD R12, R12, 0x1 ;  /* 0x000000010c0c7836 */ /* 0x000fe40000000000 */
[----:B------:R-:W0:Y:S03]  /*7ca0*/  SYNCS.PHASECHK.TRANS64.TRYWAIT P0, [R7+URZ], R2 ;  /* 0x00000002070075a7 */ /* 0x000e26000800017f */
[----:B------:R-:W-:-:S04]  /*7cb0*/  ISETP.NE.AND P1, PT, R12, 0x3, PT ;  /* 0x000000030c00780c */ /* 0x000fc80003f25270 */
[----:B------:R-:W-:Y:S02]  /*7cc0*/  SEL R5, RZ, 0x1, P1 ;  /* 0x00000001ff057807 */ /* 0x000fe40000800000 */
[----:B------:R-:W-:Y:S02]  /*7cd0*/  SEL R12, R12, RZ, P1 ;  /* 0x000000ff0c0c7207 */ /* 0x000fe40000800000 */
[----:B------:R-:W-:-:S03]  /*7ce0*/  LOP3.LUT R5, R0, R5, RZ, 0x3c, !PT ;  /* 0x0000000500057212 */ /* 0x000fc600078e3cff */
[----:B------:R-:W-:Y:S01]  /*7cf0*/  IMAD R9, R12, 0x8, R3 ;  /* 0x000000080c097824 */ /* 0x000fe200078e0203 */
[----:B------:R-:W-:Y:S01]  /*7d00*/  SHF.L.U32 R4, R5, 0x1f, RZ ;  /* 0x0000001f05047819 */ /* 0x000fe200000006ff */
[----:B0-----:R-:W-:Y:S06]  /*7d10*/  @!P0 BRA `(.L_x_179) ;  /* 0x0000000000bc8947 */ /* 0x001fec0003800000 */
.L_x_189:
[----:B------:R-:W1:Y:S01]  /*7d20*/  SYNCS.PHASECHK.TRANS64.TRYWAIT P0, [R9+URZ], R4 ;  /* 0x00000004090075a7 */ /* 0x000e62000800017f */
[----:B------:R-:W-:-:S05]  /*7d30*/  VIADD R0, R12, 0x1 ;  /* 0x000000010c007836 */ /* 0x000fca0000000000 */
[----:B------:R-:W-:-:S04]  /*7d40*/  ISETP.NE.AND P1, PT, R0, 0x3, PT ;  /* 0x000000030000780c */ /* 0x000fc80003f25270 */
[----:B0-----:R-:W-:Y:S02]  /*7d50*/  SEL R2, RZ, 0x1, P1 ;  /* 0x00000001ff027807 */ /* 0x001fe40000800000 */
[----:B------:R-:W-:Y:S02]  /*7d60*/  SEL R0, R0, RZ, P1 ;  /* 0x000000ff00007207 */ /* 0x000fe40000800000 */
[----:B------:R-:W-:Y:S01]  /*7d70*/  LOP3.LUT R2, R5, R2, RZ, 0x3c, !PT ;  /* 0x0000000205027212 */ /* 0x000fe200078e3cff */
[----:B-1----:R-:W-:Y:S06]  /*7d80*/  @!P0 BRA `(.L_x_180) ;  /* 0x0000000000b48947 */ /* 0x002fec0003800000 */
.L_x_190:
[----:B------:R-:W-:Y:S01]  /*7d90*/  IMAD R3, R0, 0x8, R3 ;  /* 0x0000000800037824 */ /* 0x000fe200078e0203 */
[----:B------:R-:W-:-:S07]  /*7da0*/  SHF.L.U32 R0, R2, 0x1f, RZ ;  /* 0x0000001f02007819 */ /* 0x000fce00000006ff */
.L_x_181:
[----:B-1----:R1:W2:Y:S02]  /*7db0*/  SYNCS.PHASECHK.TRANS64.TRYWAIT P0, [R3+URZ], R0 ;  /* 0x00000000030075a7 */ /* 0x0022a4000800017f */
[----:B--2---:R-:W-:Y:S05]  /*7dc0*/  @!P0 NANOSLEEP.SYNCS 0x989680 ;  /* 0x009896800000895d */ /* 0x004fea0003900000 */
[----:B------:R-:W2:Y:S02]  /*7dd0*/  @!P0 SYNCS.PHASECHK.TRANS64 P0, [R3+URZ], R0 ;  /* 0x00000000030085a7 */ /* 0x000ea4000800007f */
[----:B--2---:R-:W-:Y:S05]  /*7de0*/  @!P0 BRA `(.L_x_181) ;  /* 0xfffffffc00f08947 */ /* 0x004fea000383ffff */
.L_x_177:
[----:B------:R-:W-:Y:S05]  /*7df0*/  BSYNC B0 ;  /* 0x0000000000007941 */ /* 0x000fea0003800000 */
.L_x_176:
[----:B------:R-:W-:Y:S05]  /*7e00*/  EXIT ;  /* 0x000000000000794d */ /* 0x000fea0003800000 */
.L_x_17:
[----:B-1----:R1:W2:Y:S02]  /*7e10*/  SYNCS.PHASECHK.TRANS64.TRYWAIT P1, [R3+URZ], R0 ;  /* 0x00000000030075a7 */ /* 0x0022a4000802017f */
[----:B--2---:R-:W-:Y:S05]  /*7e20*/  @!P1 NANOSLEEP.SYNCS 0x989680 ;  /* 0x009896800000995d */ /* 0x004fea0003900000 */
[----:B------:R-:W2:Y:S02]  /*7e30*/  @!P1 SYNCS.PHASECHK.TRANS64 P1, [R3+URZ], R0 ;  /* 0x00000000030095a7 */ /* 0x000ea4000802007f */
[----:B--2---:R-:W-:Y:S05]  /*7e40*/  @!P1 BRA `(.L_x_17) ;  /* 0xfffffffc00f09947 */ /* 0x004fea000383ffff */
[----:B------:R-:W-:Y:S05]  /*7e50*/  BRA `(.L_x_16) ;  /* 0xffffff94008c7947 */ /* 0x000fea000383ffff */
.L_x_22:
[----:B-1----:R-:W-:-:S04]  /*7e60*/  IMAD.U32 R4, RZ, RZ, UR8 ;  /* 0x00000008ff047e24 */ /* 0x002fc8000f8e00ff */
[----:B------:R1:W2:Y:S03]  /*7e70*/  SYNCS.PHASECHK.TRANS64.TRYWAIT P1, [R4+URZ], R3 ;  /* 0x00000003040075a7 */ /* 0x0002a6000802017f */
[----:B--2---:R-:W-:Y:S05]  /*7e80*/  @!P1 NANOSLEEP.SYNCS 0x989680 ;  /* 0x009896800000995d */ /* 0x004fea0003900000 */
[----:B------:R-:W2:Y:S02]  /*7e90*/  @!P1 SYNCS.PHASECHK.TRANS64 P1, [R4+URZ], R3 ;  /* 0x00000003040095a7 */ /* 0x000ea4000802007f */
[----:B--2---:R-:W-:Y:S05]  /*7ea0*/  @!P1 BRA `(.L_x_22) ;  /* 0xfffffffc00ec9947 */ /* 0x004fea000383ffff */
[----:B------:R-:W-:Y:S05]  /*7eb0*/  BRA `(.L_x_21) ;  /* 0xffffff9800c87947 */ /* 0x000fea000383ffff */
.L_x_163:
[----:B------:R-:W-:Y:S01]  /*7ec0*/  BSSY B1, `(.L_x_182) ;  /* 0x0000006000017945 */ /* 0x000fe20003800000 */
[----:B------:R-:W-:-:S07]  /*7ed0*/  IMAD.MOV.U32 R15, RZ, RZ, -0x1 ;  /* 0xffffffffff0f7424 */ /* 0x000fce00078e00ff */
[----:B------:R-:W-:Y:S05]  /*7ee0*/  WARPSYNC.COLLECTIVE R15, `(.L_x_183) ;  /* 0x000000000f0c7348 */ /* 0x000fea0003c00000 */
[----:B------:R-:W-:Y:S02]  /*7ef0*/  ELECT P6, UR62, PT ;  /* 0x00000000003e782f */ /* 0x000fe400038c0000 */
[----:B------:R-:W-:Y:S01]  /*7f00*/  MOV R14, UR62 ;  /* 0x0000003e000e7c02 */ /* 0x000fe20008000f00 */
[----:B------:R-:W-:Y:S10]  /*7f10*/  ENDCOLLECTIVE ;  /* 0x000000000000791b */ /* 0x000ff40003800000 */
.L_x_183:
[----:B------:R-:W-:Y:S05]  /*7f20*/  BSYNC B1 ;  /* 0x0000000000017941 */ /* 0x000fea0003800000 */
.L_x_182:
[----:B------:R-:W-:Y:S05]  /*7f30*/  BRA `(.L_x_184) ;  /* 0xfffffff000447947 */ /* 0x000fea000383ffff */
.L_x_166:
[----:B0-----:R0:W1:Y:S02]  /*7f40*/  SYNCS.PHASECHK.TRANS64.TRYWAIT P1, [R14+URZ+0x18], R7 ;  /* 0x000018070e0075a7 */ /* 0x001064000802017f */
[----:B-1----:R-:W-:Y:S05]  /*7f50*/  @!P1 NANOSLEEP.SYNCS 0x989680 ;  /* 0x009896800000995d */ /* 0x002fea0003900000 */
[----:B------:R-:W1:Y:S02]  /*7f60*/  @!P1 SYNCS.PHASECHK.TRANS64 P1, [R14+URZ+0x18], R7 ;  /* 0x000018070e0095a7 */ /* 0x000e64000802007f */
[----:B-1----:R-:W-:Y:S05]  /*7f70*/  @!P1 BRA `(.L_x_166) ;  /* 0xfffffffc00f09947 */ /* 0x002fea000383ffff */
[----:B------:R-:W-:Y:S05]  /*7f80*/  BRA `(.L_x_185) ;  /* 0xfffffff000787947 */ /* 0x000fea000383ffff */
.L_x_175:
[----:B------:R-:W-:Y:S01]  /*7f90*/  BSSY B0, `(.L_x_186) ;  /* 0x0000006000007945 */ /* 0x000fe20003800000 */
[----:B------:R-:W-:-:S07]  /*7fa0*/  IMAD.MOV.U32 R15, RZ, RZ, -0x1 ;  /* 0xffffffffff0f7424 */ /* 0x000fce00078e00ff */
[----:B------:R-:W-:Y:S05]  /*7fb0*/  WARPSYNC.COLLECTIVE R15, `(.L_x_187) ;  /* 0x000000000f0c7348 */ /* 0x000fea0003c00000 */
[----:B------:R-:W-:Y:S02]  /*7fc0*/  ELECT P6, UR62, PT ;  /* 0x00000000003e782f */ /* 0x000fe400038c0000 */
[----:B------:R-:W-:Y:S01]  /*7fd0*/  MOV R14, UR62 ;  /* 0x0000003e000e7c02 */ /* 0x000fe20008000f00 */
[----:B------:R-:W-:Y:S10]  /*7fe0*/  ENDCOLLECTIVE ;  /* 0x000000000000791b */ /* 0x000ff40003800000 */
.L_x_187:
[----:B------:R-:W-:Y:S05]  /*7ff0*/  BSYNC B0 ;  /* 0x0000000000007941 */ /* 0x000fea0003800000 */
.L_x_186:
[----:B------:R-:W-:Y:S05]  /*8000*/  BRA `(.L_x_188) ;  /* 0xfffffff800f07947 */ /* 0x000fea000383ffff */
.L_x_179:
[----:B0-----:R0:W1:Y:S02]  /*8010*/  SYNCS.PHASECHK.TRANS64.TRYWAIT P0, [R7+URZ], R2 ;  /* 0x00000002070075a7 */ /* 0x001064000800017f */
[----:B-1----:R-:W-:Y:S05]  /*8020*/  @!P0 NANOSLEEP.SYNCS 0x989680 ;  /* 0x009896800000895d */ /* 0x002fea0003900000 */
[----:B------:R-:W1:Y:S02]  /*8030*/  @!P0 SYNCS.PHASECHK.TRANS64 P0, [R7+URZ], R2 ;  /* 0x00000002070085a7 */ /* 0x000e64000800007f */
[----:B-1----:R-:W-:Y:S05]  /*8040*/  @!P0 BRA `(.L_x_179) ;  /* 0xfffffffc00f08947 */ /* 0x002fea000383ffff */
[----:B------:R-:W-:Y:S05]  /*8050*/  BRA `(.L_x_189) ;  /* 0xfffffffc00307947 */ /* 0x000fea000383ffff */
.L_x_180:
[----:B0-----:R0:W1:Y:S02]  /*8060*/  SYNCS.PHASECHK.TRANS64.TRYWAIT P0, [R9+URZ], R4 ;  /* 0x00000004090075a7 */ /* 0x001064000800017f */
[----:B-1----:R-:W-:Y:S05]  /*8070*/  @!P0 NANOSLEEP.SYNCS 0x989680 ;  /* 0x009896800000895d */ /* 0x002fea0003900000 */
[----:B------:R-:W1:Y:S02]  /*8080*/  @!P0 SYNCS.PHASECHK.TRANS64 P0, [R9+URZ], R4 ;  /* 0x00000004090085a7 */ /* 0x000e64000800007f */
[----:B-1----:R-:W-:Y:S05]  /*8090*/  @!P0 BRA `(.L_x_180) ;  /* 0xfffffffc00f08947 */ /* 0x002fea000383ffff */
[----:B------:R-:W-:Y:S05]  /*80a0*/  BRA `(.L_x_190) ;  /* 0xfffffffc00387947 */ /* 0x000fea000383ffff */
.L_x_191:
[----:B------:R-:W-:-:S00]  /*80b0*/  BRA `(.L_x_191) ;  /* 0xfffffffc00fc7947 */ /* 0x000fc0000383ffff */
[----:B------:R-:W-:-:S00]  /*80c0*/  NOP ;  /* 0x0000000000007918 */ /* 0x000fc00000000000 */
        /* <DEDUP_REMOVED lines=11> */
.L_x_192:


//--------------------- .nv.global.init           --------------------------
	.section	.nv.global.init,"aw",@progbits
.nv.global.init:
	.type		$str$22,@object
	.size		$str$22,($str$23 - $str$22)
$str$22:
        /*0000*/ 	.byte	0x6b, 0x5f, 0x74, 0x69, 0x6c, 0x65, 0x5f, 0x63, 0x6f, 0x75, 0x6e, 0x74, 0x20, 0x3e, 0x3d, 0x20
        /*0010*/ 	.byte	0x31, 0x00
	.type		$str$23,@object
	.size		$str$23,(__unnamed_1 - $str$23)
$str$23:
        /*0012*/ 	.byte	0x2f, 0x74, 0x6d, 0x70, 0x2f, 0x63, 0x75, 0x74, 0x6c, 0x61, 0x73, 0x73, 0x5f, 0x73, 0x77, 0x65
        /*0022*/ 	.byte	0x65, 0x70, 0x5f, 0x73, 0x72, 0x63, 0x2f, 0x69, 0x6e, 0x63, 0x6c, 0x75, 0x64, 0x65, 0x2f, 0x63
        /*0032*/ 	.byte	0x75, 0x74, 0x6c, 0x61, 0x73, 0x73, 0x2f, 0x67, 0x65, 0x6d, 0x6d, 0x2f, 0x63, 0x6f, 0x6c, 0x6c
        /*0042*/ 	.byte	0x65, 0x63, 0x74, 0x69, 0x76, 0x65, 0x2f, 0x73, 0x6d, 0x39, 0x30, 0x5f, 0x6d, 0x6d, 0x61, 0x5f
        /*0052*/ 	.byte	0x74, 0x6d, 0x61, 0x5f, 0x67, 0x6d, 0x6d, 0x61, 0x5f, 0x73, 0x73, 0x5f, 0x77, 0x61, 0x72, 0x70
        /*0062*/ 	.byte	0x73, 0x70, 0x65, 0x63, 0x69, 0x61, 0x6c, 0x69, 0x7a, 0x65, 0x64, 0x2e, 0x68, 0x70, 0x70, 0x00
	.type		__unnamed_1,@object
	.size		__unnamed_1,(.L_0 - __unnamed_1)
__unnamed_1:
        /*0072*/ 	.byte	0x76, 0x6f, 0x69, 0x64, 0x20, 0x63, 0x75, 0x74, 0x6c, 0x61, 0x73, 0x73, 0x3a, 0x3a, 0x67, 0x65
        /* <DEDUP_REMOVED lines=176> */
        /*0b82*/ 	.byte	0x75, 0x74, 0x65, 0x3a, 0x3a, 0x69, 0x64, 0x65, 0x6e, 0x74, 0x69, 0x74, 0x79, 0x5d, 0x00
.L_0:


//--------------------- .nv.shared._ZN7cutlass13device_kernelINS_4gemm6kernel13GemmUniversalIN4cute5tupleIJiiiiEEENS1_10collective13CollectiveMmaINS1_34MainloopSm90TmaGmmaWarpSpecializedILi3ENS5_IJNS4_1CILi1EEESB_SB_EEENS1_35KernelTmaWarpSpecializedCooperativeEEENS5_IJNSA_ILi128EEESF_NSA_ILi64EEEEEENS_10tfloat32_tENS5_IJlSB_lEEESI_SJ_NS4_8TiledMMAINS4_8MMA_AtomIJNS4_4SM904GMMA30MMA_64x128x8_F32TF32TF32_SS_TNILNSN_7ScaleInE1ELSP_1EEEEEENS4_6LayoutINS5_IJNSA_ILi2EEESB_SB_EEENS5_IJSB_NSA_ILi0EEESV_EEEEENS5_IJNS4_10UnderscoreESY_SY_EEEEENS4_13SM90_TMA_LOADENS4_14ComposedLayoutINS4_7SwizzleILi3ELi4ELi3EEENS4_18smem_ptr_flag_bitsILi32EEENSS_INS5_IJNSA_ILi8EEENSA_ILi32EEEEEENS5_IJS18_SB_EEEEEEEvNS4_8identityES11_S1C_vS1D_EENS_8epilogue10collective6detail29Sm90TmaWarpSpecializedAdapterINS1G_15DefaultEpilogueISI_SJ_SJ_NS1F_6thread17LinearCombinationISI_Li1EffLNS1K_9ScaleType4KindE0ELNS_15FloatRoundStyleE2ESI_EENS1_15EpilogueDefaultEEEEEvvEEEEvNT_6ParamsE --------------------------
	.section	.nv.shared._ZN7cutlass13device_kernelINS_4gemm6kernel13GemmUniversalIN4cute5tupleIJiiiiEEENS1_10collective13CollectiveMmaINS1_34MainloopSm90TmaGmmaWarpSpecializedILi3ENS5_IJNS4_1CILi1EEESB_SB_EEENS1_35KernelTmaWarpSpecializedCooperativeEEENS5_IJNSA_ILi128EEESF_NSA_ILi64EEEEEENS_10tfloat32_tENS5_IJlSB_lEEESI_SJ_NS4_8TiledMMAINS4_8MMA_AtomIJNS4_4SM904GMMA30MMA_64x128x8_F32TF32TF32_SS_TNILNSN_7ScaleInE1ELSP_1EEEEEENS4_6LayoutINS5_IJNSA_ILi2EEESB_SB_EEENS5_IJSB_NSA_ILi0EEESV_EEEEENS5_IJNS4_10UnderscoreESY_SY_EEEEENS4_13SM90_TMA_LOADENS4_14ComposedLayoutINS4_7SwizzleILi3ELi4ELi3EEENS4_18smem_ptr_flag_bitsILi32EEENSS_INS5_IJNSA_ILi8EEENSA_ILi32EEEEEENS5_IJS18_SB_EEEEEEEvNS4_8identityES11_S1C_vS1D_EENS_8epilogue10collective6detail29Sm90TmaWarpSpecializedAdapterINS1G_15DefaultEpilogueISI_SJ_SJ_NS1F_6thread17LinearCombinationISI_Li1EffLNS1K_9ScaleType4KindE0ELNS_15FloatRoundStyleE2ESI_EENS1_15EpilogueDefaultEEEEEvvEEEEvNT_6ParamsE,"aw",@nobits
	.sectionflags	@""
	.align	16
	.zero		1024


//--------------------- .nv.shared.reserved.0     --------------------------
	.section	.nv.shared.reserved.0,"aw",@nobits
	.weak		__nv_reservedSMEM_offset_0_alias
	.size		__nv_reservedSMEM_offset_0_alias, 0, 0
	.other		__nv_reservedSMEM_offset_0_alias,@"STO_CUDA_RESERVED_SHARED STV_DEFAULT"
__nv_reservedSMEM_offset_0_alias:
	.zero		0


//--------------------- .nv.global                --------------------------
	.section	.nv.global,"aw",@nobits
.nv.global:
	.type		_ZN40_INTERNAL_c5432a6b_4_k_cu_ec857112_319884cute1_E,@object
	.size		_ZN40_INTERNAL_c5432a6b_4_k_cu_ec857112_319884cute1_E,(_ZN40_INTERNAL_c5432a6b_4_k_cu_ec857112_319884cuda3std3__45__cpo6cbeginE - _ZN40_INTERNAL_c5432a6b_4_k_cu_ec857112_319884cute1_E)
_ZN40_INTERNAL_c5432a6b_4_k_cu_ec857112_319884cute1_E:
	.zero		1
	.type		_ZN40_INTERNAL_c5432a6b_4_k_cu_ec857112_319884cuda3std3__45__cpo6cbeginE,@object
	.size		_ZN40_INTERNAL_c5432a6b_4_k_cu_ec857112_319884cuda3std3__45__cpo6cbeginE,(_ZN40_INTERNAL_c5432a6b_4_k_cu_ec857112_319884cuda3std3__48in_placeE - _ZN40_INTERNAL_c5432a6b_4_k_cu_ec857112_319884cuda3std3__45__cpo6cbeginE)
_ZN40_INTERNAL_c5432a6b_4_k_cu_ec857112_319884cuda3std3__45__cpo6cbeginE:
	.zero		1
	.type		_ZN40_INTERNAL_c5432a6b_4_k_cu_ec857112_319884cuda3std3__48in_placeE,@object
	.size		_ZN40_INTERNAL_c5432a6b_4_k_cu_ec857112_319884cuda3std3__48in_placeE,(_ZN40_INTERNAL_c5432a6b_4_k_cu_ec857112_319884cuda3std6ranges3__45__cpo9iter_moveE - _ZN40_INTERNAL_c5432a6b_4_k_cu_ec857112_319884cuda3std3__48in_placeE)
_ZN40_INTERNAL_c5432a6b_4_k_cu_ec857112_319884cuda3std3__48in_placeE:
	.zero		1
	.type		_ZN40_INTERNAL_c5432a6b_4_k_cu_ec857112_319884cuda3std6ranges3__45__cpo9iter_moveE,@object
	.size		_ZN40_INTERNAL_c5432a6b_4_k_cu_ec857112_319884cuda3std6ranges3__45__cpo9iter_moveE,(_ZN40_INTERNAL_c5432a6b_4_k_cu_ec857112_319884cuda3std3__45__cpo5beginE - _ZN40_INTERNAL_c5432a6b_4_k_cu_ec857112_319884cuda3std6ranges3__45__cpo9iter_moveE)
_ZN40_INTERNAL_c5432a6b_4_k_cu_ec857112_319884cuda3std6ranges3__45__cpo9iter_moveE:
	.zero		1
	.type		_ZN40_INTERNAL_c5432a6b_4_k_cu_ec857112_319884cuda3std3__45__cpo5beginE,@object
	.size		_ZN40_INTERNAL_c5432a6b_4_k_cu_ec857112_319884cuda3std3__45__cpo5beginE,(_ZN40_INTERNAL_c5432a6b_4_k_cu_ec857112_319884cuda3std3__442_GLOBAL__N__c5432a6b_4_k_cu_ec857112_319886ignoreE - _ZN40_INTERNAL_c5432a6b_4_k_cu_ec857112_319884cuda3std3__45__cpo5beginE)
_ZN40_INTERNAL_c5432a6b_4_k_cu_ec857112_319884cuda3std3__45__cpo5beginE:
	.zero		1
	.type		_ZN40_INTERNAL_c5432a6b_4_k_cu_ec857112_319884cuda3std3__442_GLOBAL__N__c5432a6b_4_k_cu_ec857112_319886ignoreE,@object
	.size		_ZN40_INTERNAL_c5432a6b_4_k_cu_ec857112_319884cuda3std3__442_GLOBAL__N__c5432a6b_4_k_cu_ec857112_319886ignoreE,(_ZN40_INTERNAL_c5432a6b_4_k_cu_ec857112_319884cute7productE - _ZN40_INTERNAL_c5432a6b_4_k_cu_ec857112_319884cuda3std3__442_GLOBAL__N__c5432a6b_4_k_cu_ec857112_319886ignoreE)
_ZN40_INTERNAL_c5432a6b_4_k_cu_ec857112_319884cuda3std3__442_GLOBAL__N__c5432a6b_4_k_cu_ec857112_319886ignoreE:
	.zero		1
	.type		_ZN40_INTERNAL_c5432a6b_4_k_cu_ec857112_319884cute7productE,@object
	.size		_ZN40_INTERNAL_c5432a6b_4_k_cu_ec857112_319884cute7productE,(_ZN40_INTERNAL_c5432a6b_4_k_cu_ec857112_319884cuda3std3__45__cpo3endE - _ZN40_INTERNAL_c5432a6b_4_k_cu_ec857112_319884cute7productE)
_ZN40_INTERNAL_c5432a6b_4_k_cu_ec857112_319884cute7productE:
	.zero		1
	.type		_ZN40_INTERNAL_c5432a6b_4_k_cu_ec857112_319884cuda3std3__45__cpo3endE,@object
	.size		_ZN40_INTERNAL_c5432a6b_4_k_cu_ec857112_319884cuda3std3__45__cpo3endE,(_ZN40_INTERNAL_c5432a6b_4_k_cu_ec857112_319884cuda3std3__419piecewise_constructE - _ZN40_INTERNAL_c5432a6b_4_k_cu_ec857112_319884cuda3std3__45__cpo3endE)
_ZN40_INTERNAL_c5432a6b_4_k_cu_ec857112_319884cuda3std3__45__cpo3endE:
	.zero		1
	.type		_ZN40_INTERNAL_c5432a6b_4_k_cu_ec857112_319884cuda3std3__419piecewise_constructE,@object
	.size		_ZN40_INTERNAL_c5432a6b_4_k_cu_ec857112_319884cuda3std3__419piecewise_constructE,(_ZN40_INTERNAL_c5432a6b_4_k_cu_ec857112_319884cuda3std3__45__cpo4cendE - _ZN40_INTERNAL_c5432a6b_4_k_cu_ec857112_319884cuda3std3__419piecewise_constructE)
_ZN40_INTERNAL_c5432a6b_4_k_cu_ec857112_319884cuda3std3__419piecewise_constructE:
	.zero		1
	.type		_ZN40_INTERNAL_c5432a6b_4_k_cu_ec857112_319884cuda3std3__45__cpo4cendE,@object
	.size		_ZN40_INTERNAL_c5432a6b_4_k_cu_ec857112_319884cuda3std3__45__cpo4cendE,(_ZN40_INTERNAL_c5432a6b_4_k_cu_ec857112_319884cuda3std6ranges3__45__cpo4swapE - _ZN40_INTERNAL_c5432a6b_4_k_cu_ec857112_319884cuda3std3__45__cpo4cendE)
_ZN40_INTERNAL_c5432a6b_4_k_cu_ec857112_319884cuda3std3__45__cpo4cendE:
	.zero		1
	.type		_ZN40_INTERNAL_c5432a6b_4_k_cu_ec857112_319884cuda3std6ranges3__45__cpo4swapE,@object
	.size		_ZN40_INTERNAL_c5432a6b_4_k_cu_ec857112_319884cuda3std6ranges3__45__cpo4swapE,(.L_8 - _ZN40_INTERNAL_c5432a6b_4_k_cu_ec857112_319884cuda3std6ranges3__45__cpo4swapE)
_ZN40_INTERNAL_c5432a6b_4_k_cu_ec857112_319884cuda3std6ranges3__45__cpo4swapE:
	.zero		1
.L_8:


//--------------------- .nv.constant0._ZN7cutlass13device_kernelINS_4gemm6kernel13GemmUniversalIN4cute5tupleIJiiiiEEENS1_10collective13CollectiveMmaINS1_34MainloopSm90TmaGmmaWarpSpecializedILi3ENS5_IJNS4_1CILi1EEESB_SB_EEENS1_35KernelTmaWarpSpecializedCooperativeEEENS5_IJNSA_ILi128EEESF_NSA_ILi64EEEEEENS_10tfloat32_tENS5_IJlSB_lEEESI_SJ_NS4_8TiledMMAINS4_8MMA_AtomIJNS4_4SM904GMMA30MMA_64x128x8_F32TF32TF32_SS_TNILNSN_7ScaleInE1ELSP_1EEEEEENS4_6LayoutINS5_IJNSA_ILi2EEESB_SB_EEENS5_IJSB_NSA_ILi0EEESV_EEEEENS5_IJNS4_10UnderscoreESY_SY_EEEEENS4_13SM90_TMA_LOADENS4_14ComposedLayoutINS4_7SwizzleILi3ELi4ELi3EEENS4_18smem_ptr_flag_bitsILi32EEENSS_INS5_IJNSA_ILi8EEENSA_ILi32EEEEEENS5_IJS18_SB_EEEEEEEvNS4_8identityES11_S1C_vS1D_EENS_8epilogue10collective6detail29Sm90TmaWarpSpecializedAdapterINS1G_15DefaultEpilogueISI_SJ_SJ_NS1F_6thread17LinearCombinationISI_Li1EffLNS1K_9ScaleType4KindE0ELNS_15FloatRoundStyleE2ESI_EENS1_15EpilogueDefaultEEEEEvvEEEEvNT_6ParamsE --------------------------
	.section	.nv.constant0._ZN7cutlass13device_kernelINS_4gemm6kernel13GemmUniversalIN4cute5tupleIJiiiiEEENS1_10collective13CollectiveMmaINS1_34MainloopSm90TmaGmmaWarpSpecializedILi3ENS5_IJNS4_1CILi1EEESB_SB_EEENS1_35KernelTmaWarpSpecializedCooperativeEEENS5_IJNSA_ILi128EEESF_NSA_ILi64EEEEEENS_10tfloat32_tENS5_IJlSB_lEEESI_SJ_NS4_8TiledMMAINS4_8MMA_AtomIJNS4_4SM904GMMA30MMA_64x128x8_F32TF32TF32_SS_TNILNSN_7ScaleInE1ELSP_1EEEEEENS4_6LayoutINS5_IJNSA_ILi2EEESB_SB_EEENS5_IJSB_NSA_ILi0EEESV_EEEEENS5_IJNS4_10UnderscoreESY_SY_EEEEENS4_13SM90_TMA_LOADENS4_14ComposedLayoutINS4_7SwizzleILi3ELi4ELi3EEENS4_18smem_ptr_flag_bitsILi32EEENSS_INS5_IJNSA_ILi8EEENSA_ILi32EEEEEENS5_IJS18_SB_EEEEEEEvNS4_8identityES11_S1C_vS1D_EENS_8epilogue10collective6detail29Sm90TmaWarpSpecializedAdapterINS1G_15DefaultEpilogueISI_SJ_SJ_NS1F_6thread17LinearCombinationISI_Li1EffLNS1K_9ScaleType4KindE0ELNS_15FloatRoundStyleE2ESI_EENS1_15EpilogueDefaultEEEEEvvEEEEvNT_6ParamsE,"a",@progbits
	.sectionflags	@""
	.align	4
.nv.constant0._ZN7cutlass13device_kernelINS_4gemm6kernel13GemmUniversalIN4cute5tupleIJiiiiEEENS1_10collective13CollectiveMmaINS1_34MainloopSm90TmaGmmaWarpSpecializedILi3ENS5_IJNS4_1CILi1EEESB_SB_EEENS1_35KernelTmaWarpSpecializedCooperativeEEENS5_IJNSA_ILi128EEESF_NSA_ILi64EEEEEENS_10tfloat32_tENS5_IJlSB_lEEESI_SJ_NS4_8TiledMMAINS4_8MMA_AtomIJNS4_4SM904GMMA30MMA_64x128x8_F32TF32TF32_SS_TNILNSN_7ScaleInE1ELSP_1EEEEEENS4_6LayoutINS5_IJNSA_ILi2EEESB_SB_EEENS5_IJSB_NSA_ILi0EEESV_EEEEENS5_IJNS4_10UnderscoreESY_SY_EEEEENS4_13SM90_TMA_LOADENS4_14ComposedLayoutINS4_7SwizzleILi3ELi4ELi3EEENS4_18smem_ptr_flag_bitsILi32EEENSS_INS5_IJNSA_ILi8EEENSA_ILi32EEEEEENS5_IJS18_SB_EEEEEEEvNS4_8identityES11_S1C_vS1D_EENS_8epilogue10collective6detail29Sm90TmaWarpSpecializedAdapterINS1G_15DefaultEpilogueISI_SJ_SJ_NS1F_6thread17LinearCombinationISI_Li1EffLNS1K_9ScaleType4KindE0ELNS_15FloatRoundStyleE2ESI_EENS1_15EpilogueDefaultEEEEEvvEEEEvNT_6ParamsE:
	.zero		1664


//--------------------- SYMBOLS --------------------------

	.type		.nv.reservedSmem.offset0,@object
	.size		.nv.reservedSmem.offset0,0x4
	.type		__assertfail,@function
